// auto-generated by cutlass_sweep.gemm — config: {"arch": "sm_90", "cluster_m": 1, "cluster_n": 2, "dtype": "e5m2", "stages": 4, "tile_k": 32, "tile_m": 256, "tile_n": 256}
#include "cutlass/cutlass.h"
#include "cutlass/gemm/collective/collective_builder.hpp"
#include "cutlass/gemm/device/gemm_universal_adapter.h"
#include "cutlass/gemm/kernel/gemm_universal.hpp"
#include "cutlass/epilogue/collective/collective_builder.hpp"

using ElemA = cutlass::float_e5m2_t;
using ElemB = cutlass::float_e5m2_t;
using ElemCD = cutlass::float_e5m2_t;
using Acc  = float;
using TileShape    = cute::Shape<cute::_256, cute::_256, cute::_32>;
using ClusterShape = cute::Shape<cute::_1, cute::_2, cute::_1>;

using CollectiveEpilogue = typename cutlass::epilogue::collective::CollectiveBuilder<
    cutlass::arch::Sm90, cutlass::arch::OpClassTensorOp,
    TileShape, ClusterShape,
    cutlass::epilogue::collective::EpilogueTileAuto,
    Acc, Acc,
    ElemCD, cutlass::layout::RowMajor, 128 / cutlass::sizeof_bits<ElemCD>::value,
    ElemCD, cutlass::layout::RowMajor, 128 / cutlass::sizeof_bits<ElemCD>::value,
    cutlass::epilogue::collective::EpilogueScheduleAuto
  >::CollectiveOp;

using CollectiveMainloop = typename cutlass::gemm::collective::CollectiveBuilder<
    cutlass::arch::Sm90, cutlass::arch::OpClassTensorOp,
    ElemA, cutlass::layout::RowMajor, 128 / cutlass::sizeof_bits<ElemA>::value,
    ElemB, cutlass::layout::ColumnMajor, 128 / cutlass::sizeof_bits<ElemB>::value,
    Acc,
    TileShape, ClusterShape,
    cutlass::gemm::collective::StageCount<4>,
    cutlass::gemm::collective::KernelScheduleAuto
  >::CollectiveOp;

using GemmKernel = cutlass::gemm::kernel::GemmUniversal<
    cute::Shape<int,int,int,int>,
    CollectiveMainloop,
    CollectiveEpilogue
>;
using Gemm = cutlass::gemm::device::GemmUniversalAdapter<GemmKernel>;

// Force the device kernel symbol into the cubin without needing a host main.
auto* _anchor = &cutlass::device_kernel<GemmKernel>;


// ===== COMPILED SASS (sm_90a) =====

	.target	sm_90a

	.elftype	@"ET_EXEC"


//--------------------- .note.nv.tkinfo           --------------------------
	.section	.note.nv.tkinfo,"",@"SHT_NOTE"
	.sectionflags	@"SHF_NOTE_NV_TKINFO"
	.tkinfo
        /*0018*/ 	.word	0x00000002
        /*0030*/ 	.string	""
        /*0030*/ 	.string	"ptxas"
        /*0030*/ 	.string	"Cuda compilation tools, release 13.0, V13.0.88"
        /*0030*/ 	.string	"Build cuda_13.0.r13.0/compiler.36424714_0"
        /*0030*/ 	.string	"-arch sm_90a -m 64 "



//--------------------- .note.nv.cuinfo           --------------------------
	.section	.note.nv.cuinfo,"",@"SHT_NOTE"
	.sectionflags	@"SHF_NOTE_NV_CUINFO"
        /*0018*/ 	.short	0x0002
        /*001a*/ 	.short	0x005a
        /*001c*/ 	.short	0x0082
	.zero		2


//--------------------- .nv.info                  --------------------------
	.section	.nv.info,"",@"SHT_CUDA_INFO"
	.align	4


	//----- nvinfo : EIATTR_REGCOUNT
	.align		4
        /*0000*/ 	.byte	0x04, 0x2f
        /*0002*/ 	.short	(.L_12 - .L_11)
	.align		4
.L_11:
        /*0004*/ 	.word	index@(_ZN7cutlass13device_kernelINS_4gemm6kernel13GemmUniversalIN4cute5tupleIJiiiiEEENS1_10collective13CollectiveMmaINS1_37MainloopSm90TmaGmmaWarpSpecializedFP8ILi4ENS5_IJNS4_1CILi1EEENSA_ILi2EEESB_EEENS1_35KernelTmaWarpSpecializedCooperativeEEENS5_IJNSA_ILi256EEESG_NSA_ILi32EEEEEENS_12float_e5m2_tENS5_IJlSB_lEEESJ_SK_NS4_8TiledMMAINS4_8MMA_AtomIJNS4_4SM904GMMA31MMA_64x256x32_F32E5M2E5M2_SS_TNILNSO_7ScaleInE1ELSQ_1EEEEEENS4_6LayoutINS5_IJSC_SB_SB_EEENS5_IJSB_NSA_ILi0EEESV_EEEEENS5_IJNS4_10UnderscoreESY_SY_EEEEENS4_23SM90_TMA_LOAD_MULTICASTENS4_14ComposedLayoutINS4_7SwizzleILi1ELi4ELi3EEENS4_18smem_ptr_flag_bitsILi8EEENST_INS5_IJNSA_ILi8EEESH_EEENS5_IJSH_SB_EEEEEEEvNS4_8identityENS4_13SM90_TMA_LOADES1B_vS1C_EENS_8epilogue10collective6detail29Sm90TmaWarpSpecializedAdapterINS1G_15DefaultEpilogueISJ_SK_SK_NS1F_6thread17LinearCombinationISJ_Li1EffLNS1K_9ScaleType4KindE0ELNS_15FloatRoundStyleE2ESJ_EENS1_15EpilogueDefaultEEEEEvvEEEEvNT_6ParamsE)
        /*0008*/ 	.word	0x000000a8


	//----- nvinfo : EIATTR_FRAME_SIZE
	.align		4
.L_12:
        /*000c*/ 	.byte	0x04, 0x11
        /*000e*/ 	.short	(.L_14 - .L_13)
	.align		4
.L_13:
        /*0010*/ 	.word	index@(_ZN7cutlass13device_kernelINS_4gemm6kernel13GemmUniversalIN4cute5tupleIJiiiiEEENS1_10collective13CollectiveMmaINS1_37MainloopSm90TmaGmmaWarpSpecializedFP8ILi4ENS5_IJNS4_1CILi1EEENSA_ILi2EEESB_EEENS1_35KernelTmaWarpSpecializedCooperativeEEENS5_IJNSA_ILi256EEESG_NSA_ILi32EEEEEENS_12float_e5m2_tENS5_IJlSB_lEEESJ_SK_NS4_8TiledMMAINS4_8MMA_AtomIJNS4_4SM904GMMA31MMA_64x256x32_F32E5M2E5M2_SS_TNILNSO_7ScaleInE1ELSQ_1EEEEEENS4_6LayoutINS5_IJSC_SB_SB_EEENS5_IJSB_NSA_ILi0EEESV_EEEEENS5_IJNS4_10UnderscoreESY_SY_EEEEENS4_23SM90_TMA_LOAD_MULTICASTENS4_14ComposedLayoutINS4_7SwizzleILi1ELi4ELi3EEENS4_18smem_ptr_flag_bitsILi8EEENST_INS5_IJNSA_ILi8EEESH_EEENS5_IJSH_SB_EEEEEEEvNS4_8identityENS4_13SM90_TMA_LOADES1B_vS1C_EENS_8epilogue10collective6detail29Sm90TmaWarpSpecializedAdapterINS1G_15DefaultEpilogueISJ_SK_SK_NS1F_6thread17LinearCombinationISJ_Li1EffLNS1K_9ScaleType4KindE0ELNS_15FloatRoundStyleE2ESJ_EENS1_15EpilogueDefaultEEEEEvvEEEEvNT_6ParamsE)
        /*0014*/ 	.word	0x00000678


	//----- nvinfo : EIATTR_MIN_STACK_SIZE
	.align		4
.L_14:
        /*0018*/ 	.byte	0x04, 0x12
        /*001a*/ 	.short	(.L_16 - .L_15)
	.align		4
.L_15:
        /*001c*/ 	.word	index@(_ZN7cutlass13device_kernelINS_4gemm6kernel13GemmUniversalIN4cute5tupleIJiiiiEEENS1_10collective13CollectiveMmaINS1_37MainloopSm90TmaGmmaWarpSpecializedFP8ILi4ENS5_IJNS4_1CILi1EEENSA_ILi2EEESB_EEENS1_35KernelTmaWarpSpecializedCooperativeEEENS5_IJNSA_ILi256EEESG_NSA_ILi32EEEEEENS_12float_e5m2_tENS5_IJlSB_lEEESJ_SK_NS4_8TiledMMAINS4_8MMA_AtomIJNS4_4SM904GMMA31MMA_64x256x32_F32E5M2E5M2_SS_TNILNSO_7ScaleInE1ELSQ_1EEEEEENS4_6LayoutINS5_IJSC_SB_SB_EEENS5_IJSB_NSA_ILi0EEESV_EEEEENS5_IJNS4_10UnderscoreESY_SY_EEEEENS4_23SM90_TMA_LOAD_MULTICASTENS4_14ComposedLayoutINS4_7SwizzleILi1ELi4ELi3EEENS4_18smem_ptr_flag_bitsILi8EEENST_INS5_IJNSA_ILi8EEESH_EEENS5_IJSH_SB_EEEEEEEvNS4_8identityENS4_13SM90_TMA_LOADES1B_vS1C_EENS_8epilogue10collective6detail29Sm90TmaWarpSpecializedAdapterINS1G_15DefaultEpilogueISJ_SK_SK_NS1F_6thread17LinearCombinationISJ_Li1EffLNS1K_9ScaleType4KindE0ELNS_15FloatRoundStyleE2ESJ_EENS1_15EpilogueDefaultEEEEEvvEEEEvNT_6ParamsE)
        /*0020*/ 	.word	0x00000678
.L_16:


//--------------------- .nv.compat                --------------------------
	.section	.nv.compat,"",@"SHT_CUDA_COMPAT_INFO"
	.align	4
        /*0000*/ 	.byte	0x02, 0x09, 0x01, 0x00, 0x02, 0x02, 0x04, 0x00, 0x02, 0x05, 0x05, 0x00, 0x03, 0x07, 0x01, 0x01
        /*0010*/ 	.byte	0x02, 0x03, 0x01, 0x00, 0x02, 0x06, 0x01, 0x00, 0x04, 0x0b, 0x08, 0x00, 0x00, 0x00, 0x00, 0x00
        /*0020*/ 	.byte	0x00, 0x00, 0x00, 0x00


//--------------------- .nv.info._ZN7cutlass13device_kernelINS_4gemm6kernel13GemmUniversalIN4cute5tupleIJiiiiEEENS1_10collective13CollectiveMmaINS1_37MainloopSm90TmaGmmaWarpSpecializedFP8ILi4ENS5_IJNS4_1CILi1EEENSA_ILi2EEESB_EEENS1_35KernelTmaWarpSpecializedCooperativeEEENS5_IJNSA_ILi256EEESG_NSA_ILi32EEEEEENS_12float_e5m2_tENS5_IJlSB_lEEESJ_SK_NS4_8TiledMMAINS4_8MMA_AtomIJNS4_4SM904GMMA31MMA_64x256x32_F32E5M2E5M2_SS_TNILNSO_7ScaleInE1ELSQ_1EEEEEENS4_6LayoutINS5_IJSC_SB_SB_EEENS5_IJSB_NSA_ILi0EEESV_EEEEENS5_IJNS4_10UnderscoreESY_SY_EEEEENS4_23SM90_TMA_LOAD_MULTICASTENS4_14ComposedLayoutINS4_7SwizzleILi1ELi4ELi3EEENS4_18smem_ptr_flag_bitsILi8EEENST_INS5_IJNSA_ILi8EEESH_EEENS5_IJSH_SB_EEEEEEEvNS4_8identityENS4_13SM90_TMA_LOADES1B_vS1C_EENS_8epilogue10collective6detail29Sm90TmaWarpSpecializedAdapterINS1G_15DefaultEpilogueISJ_SK_SK_NS1F_6thread17LinearCombinationISJ_Li1EffLNS1K_9ScaleType4KindE0ELNS_15FloatRoundStyleE2ESJ_EENS1_15EpilogueDefaultEEEEEvvEEEEvNT_6ParamsE --------------------------
	.section	.nv.info._ZN7cutlass13device_kernelINS_4gemm6kernel13GemmUniversalIN4cute5tupleIJiiiiEEENS1_10collective13CollectiveMmaINS1_37MainloopSm90TmaGmmaWarpSpecializedFP8ILi4ENS5_IJNS4_1CILi1EEENSA_ILi2EEESB_EEENS1_35KernelTmaWarpSpecializedCooperativeEEENS5_IJNSA_ILi256EEESG_NSA_ILi32EEEEEENS_12float_e5m2_tENS5_IJlSB_lEEESJ_SK_NS4_8TiledMMAINS4_8MMA_AtomIJNS4_4SM904GMMA31MMA_64x256x32_F32E5M2E5M2_SS_TNILNSO_7ScaleInE1ELSQ_1EEEEEENS4_6LayoutINS5_IJSC_SB_SB_EEENS5_IJSB_NSA_ILi0EEESV_EEEEENS5_IJNS4_10UnderscoreESY_SY_EEEEENS4_23SM90_TMA_LOAD_MULTICASTENS4_14ComposedLayoutINS4_7SwizzleILi1ELi4ELi3EEENS4_18smem_ptr_flag_bitsILi8EEENST_INS5_IJNSA_ILi8EEESH_EEENS5_IJSH_SB_EEEEEEEvNS4_8identityENS4_13SM90_TMA_LOADES1B_vS1C_EENS_8epilogue10collective6detail29Sm90TmaWarpSpecializedAdapterINS1G_15DefaultEpilogueISJ_SK_SK_NS1F_6thread17LinearCombinationISJ_Li1EffLNS1K_9ScaleType4KindE0ELNS_15FloatRoundStyleE2ESJ_EENS1_15EpilogueDefaultEEEEEvvEEEEvNT_6ParamsE,"",@"SHT_CUDA_INFO"
	.sectionflags	@""
	.align	4


	//----- nvinfo : EIATTR_CUDA_API_VERSION
	.align		4
        /*0000*/ 	.byte	0x04, 0x37
        /*0002*/ 	.short	(.L_18 - .L_17)
.L_17:
        /*0004*/ 	.word	0x00000082


	//----- nvinfo : EIATTR_KPARAM_INFO
	.align		4
.L_18:
        /*0008*/ 	.byte	0x04, 0x17
        /*000a*/ 	.short	(.L_20 - .L_19)
.L_19:
        /*000c*/ 	.word	0x00000000
        /*0010*/ 	.short	0x0000
        /*0012*/ 	.short	0x0070
        /*0014*/ 	.byte	0x00, 0xf0, 0x01, 0x10


	//----- nvinfo : EIATTR_SPARSE_MMA_MASK
	.align		4
.L_20:
        /*0018*/ 	.byte	0x03, 0x50
        /*001a*/ 	.short	0x0000


	//----- nvinfo : EIATTR_MAXREG_COUNT
	.align		4
        /*001c*/ 	.byte	0x03, 0x1b
        /*001e*/ 	.short	0x00a8


	//----- nvinfo : EIATTR_NUM_BARRIERS
	.align		4
        /*0020*/ 	.byte	0x02, 0x4c
        /*0022*/ 	.byte	0x01
	.zero		1


	//----- nvinfo : EIATTR_ANNOTATIONS
	.align		4
        /*0024*/ 	.byte	0x04, 0x55
        /*0026*/ 	.short	(.L_22 - .L_21)


	//   ....[0]....
.L_21:
        /*0028*/ 	.word	0x00000001
        /*002c*/ 	.byte	0x70, 0x06, 0x00, 0x00, 0x01, 0x00, 0x00, 0x00, 0xa0, 0x08, 0x00, 0x00, 0x01, 0x00, 0x00, 0x00
        /* <DEDUP_REMOVED lines=1354> */
        /*54dc*/ 	.byte	0xf0, 0x34, 0x02, 0x00, 0x01, 0x00, 0x00, 0x00, 0x40, 0x35, 0x02, 0x00


	//----- nvinfo : EIATTR_MERCURY_ISA_VERSION
	.align		4
.L_22:
        /*54e8*/ 	.byte	0x03, 0x5f
        /*54ea*/ 	.short	0x0101


	//----- nvinfo : EIATTR_INT_WARP_WIDE_INSTR_OFFSETS
	.align		4
        /*54ec*/ 	.byte	0x04, 0x31
        /*54ee*/ 	.short	(.L_24 - .L_23)


	//   ....[0]....
.L_23:
        /*54f0*/ 	.word	0x00000530


	//   ....[1]....
        /*54f4*/ 	.word	0x00000550


	//   ....[2]....
        /*54f8*/ 	.word	0x000006a0


	//   ....[3]....
        /*54fc*/ 	.word	0x0000ec10


	//----- nvinfo : EIATTR_COOP_GROUP_MASK_REGIDS
	.align		4
.L_24:
        /*5500*/ 	.byte	0x04, 0x29
        /*5502*/ 	.short	(.L_26 - .L_25)


	//   ....[0]....
.L_25:
        /*5504*/ 	.word	0xffffffff


	//   ....[1]....
        /*5508*/ 	.word	0xffffffff


	//   ....[2]....
        /*550c*/ 	.word	0xffffffff


	//   ....[3]....
        /*5510*/ 	.word	0xffffffff


	//   ....[4]....
        /*5514*/ 	.word	0xffffffff


	//   ....[5]....
        /*5518*/ 	.word	0xffffffff


	//----- nvinfo : EIATTR_COOP_GROUP_INSTR_OFFSETS
	.align		4
.L_26:
        /*551c*/ 	.byte	0x04, 0x28
        /*551e*/ 	.short	(.L_28 - .L_27)


	//   ....[0]....
.L_27:
        /*5520*/ 	.word	0x00000070


	//   ....[1]....
        /*5524*/ 	.word	0x00000080


	//   ....[2]....
        /*5528*/ 	.word	0x000001a0


	//   ....[3]....
        /*552c*/ 	.word	0x000003c0


	//   ....[4]....
        /*5530*/ 	.word	0x000007b0


	//   ....[5]....
        /*5534*/ 	.word	0x00002910


	//----- nvinfo : EIATTR_REG_RECONFIG
	.align		4
.L_28:
        /*5538*/ 	.byte	0x01, 0x54
	.zero		2


	//----- nvinfo : EIATTR_MBARRIER_INSTR_OFFSETS
	.align		4
        /*553c*/ 	.byte	0x04, 0x39
        /*553e*/ 	.short	(.L_30 - .L_29)


	//   ....[0]....
.L_29:
        /*5540*/ 	.word	0x00000320
        /*5544*/ 	.word	0x000000ff
        /*5548*/ 	.word	0x00000000
        /*554c*/ 	.short	0x0100
        /*554e*/ 	.byte	0x09
	.zero		1


	//   ....[1]....
        /*5550*/ 	.word	0x00000330
        /*5554*/ 	.word	0x000000ff
        /*5558*/ 	.word	0x00000020
        /*555c*/ 	.short	0x0100
        /*555e*/ 	.byte	0x09
	.zero		1


	//   ....[2]....
        /*5560*/ 	.word	0x00000340
        /*5564*/ 	.word	0x000000ff
        /*5568*/ 	.word	0x00000008
        /*556c*/ 	.short	0x0100
        /*556e*/ 	.byte	0x09
	.zero		1


	//   ....[3]....
        /*5570*/ 	.word	0x00000350
        /*5574*/ 	.word	0x000000ff
        /*5578*/ 	.word	0x00000028
        /*557c*/ 	.short	0x0100
        /*557e*/ 	.byte	0x09
	.zero		1


	//   ....[4]....
        /*5580*/ 	.word	0x00000360
        /*5584*/ 	.word	0x000000ff
        /*5588*/ 	.word	0x00000010
        /*558c*/ 	.short	0x0100
        /*558e*/ 	.byte	0x09
	.zero		1


	//   ....[5]....
        /*5590*/ 	.word	0x00000370
        /*5594*/ 	.word	0x000000ff
        /*5598*/ 	.word	0x00000030
        /*559c*/ 	.short	0x0100
        /*559e*/ 	.byte	0x09
	.zero		1


	//   ....[6]....
        /*55a0*/ 	.word	0x00000380
        /*55a4*/ 	.word	0x000000ff
        /*55a8*/ 	.word	0x00000018
        /*55ac*/ 	.short	0x0100
        /*55ae*/ 	.byte	0x09
	.zero		1


	//   ....[7]....
        /*55b0*/ 	.word	0x00000390
        /*55b4*/ 	.word	0x000000ff
        /*55b8*/ 	.word	0x00000038
        /*55bc*/ 	.short	0x0100
        /*55be*/ 	.byte	0x09
	.zero		1


	//   ....[8]....
        /*55c0*/ 	.word	0x00000730
        /*55c4*/ 	.word	0x000000ff
        /*55c8*/ 	.word	0x00000050
        /*55cc*/ 	.short	0x0100
        /*55ce*/ 	.byte	0x06
	.zero		1


	//   ....[9]....
        /*55d0*/ 	.word	0x00000760
        /*55d4*/ 	.word	0x000000ff
        /*55d8*/ 	.word	0x00000058
        /*55dc*/ 	.short	0x0100
        /*55de*/ 	.byte	0x06
	.zero		1


	//   ....[10]....
        /*55e0*/ 	.word	0x00002d00
        /*55e4*/ 	.word	0x000000ff
        /*55e8*/ 	.word	0x00000000
        /*55ec*/ 	.short	0x010a
        /*55ee*/ 	.byte	0x07
	.zero		1


	//   ....[11]....
        /*55f0*/ 	.word	0x00002d60
        /*55f4*/ 	.word	0x000000ff
        /*55f8*/ 	.word	0x00000000
        /*55fc*/ 	.short	0x010a
        /*55fe*/ 	.byte	0x07
	.zero		1


	//   ....[12]....
        /*5600*/ 	.word	0x00006520
        /*5604*/ 	.word	0x000000ff
        /*5608*/ 	.word	0x00000000
        /*560c*/ 	.short	0x010a
        /*560e*/ 	.byte	0x09
	.zero		1


	//   ....[13]....
        /*5610*/ 	.word	0x00006560
        /*5614*/ 	.word	0x000000ff
        /*5618*/ 	.word	0x00000000
        /*561c*/ 	.short	0x010a
        /*561e*/ 	.byte	0x09
	.zero		1


	//   ....[14]....
        /*5620*/ 	.word	0x0000b200
        /*5624*/ 	.word	0x00000003
        /*5628*/ 	.word	0x00000000
        /*562c*/ 	.short	0x0101
        /*562e*/ 	.byte	0x3f
	.zero		1


	//   ....[15]....
        /*5630*/ 	.word	0x0000ecd0
        /*5634*/ 	.word	0x00000000
        /*5638*/ 	.word	0x00000000
        /*563c*/ 	.short	0x0101
        /*563e*/ 	.byte	0x3f
	.zero		1


	//   ....[16]....
        /*5640*/ 	.word	0x00022740
        /*5644*/ 	.word	0x00000012
        /*5648*/ 	.word	0x00000020
        /*564c*/ 	.short	0x010a
        /*564e*/ 	.byte	0x3f
	.zero		1


	//   ....[17]....
        /*5650*/ 	.word	0x00022b50
        /*5654*/ 	.word	0x00000003
        /*5658*/ 	.word	0x00000058
        /*565c*/ 	.short	0x0101
        /*565e*/ 	.byte	0x3f
	.zero		1


	//   ....[18]....
        /*5660*/ 	.word	0x00023280
        /*5664*/ 	.word	0x00000005
        /*5668*/ 	.word	0x00000000
        /*566c*/ 	.short	0x010a
        /*566e*/ 	.byte	0x3f
	.zero		1


	//   ....[19]....
        /*5670*/ 	.word	0x00023310
        /*5674*/ 	.word	0x00000007
        /*5678*/ 	.word	0x00000000
        /*567c*/ 	.short	0x010a
        /*567e*/ 	.byte	0x3f
	.zero		1


	//   ....[20]....
        /*5680*/ 	.word	0x000233a0
        /*5684*/ 	.word	0x00000007
        /*5688*/ 	.word	0x00000000
        /*568c*/ 	.short	0x010a
        /*568e*/ 	.byte	0x3f
	.zero		1


	//   ....[21]....
        /*5690*/ 	.word	0x00023430
        /*5694*/ 	.word	0x00000003
        /*5698*/ 	.word	0x00000000
        /*569c*/ 	.short	0x010a
        /*569e*/ 	.byte	0x3f
	.zero		1


	//   ....[22]....
        /*56a0*/ 	.word	0x000234a0
        /*56a4*/ 	.word	0x00000003
        /*56a8*/ 	.word	0x00000000
        /*56ac*/ 	.short	0x010a
        /*56ae*/ 	.byte	0x3f
	.zero		1


	//   ....[23]....
        /*56b0*/ 	.word	0x00023510
        /*56b4*/ 	.word	0x00000000
        /*56b8*/ 	.word	0x00000000
        /*56bc*/ 	.short	0x010a
        /*56be*/ 	.byte	0x3f
	.zero		1


	//   ....[24]....
        /*56c0*/ 	.word	0x000235f0
        /*56c4*/ 	.word	0x00000012
        /*56c8*/ 	.word	0x00000020
        /*56cc*/ 	.short	0x010a
        /*56ce*/ 	.byte	0x3f
	.zero		1


	//   ....[25]....
        /*56d0*/ 	.word	0x000236c0
        /*56d4*/ 	.word	0x00000005
        /*56d8*/ 	.word	0x00000000
        /*56dc*/ 	.short	0x010a
        /*56de*/ 	.byte	0x3f
	.zero		1


	//   ....[26]....
        /*56e0*/ 	.word	0x00023710
        /*56e4*/ 	.word	0x00000007
        /*56e8*/ 	.word	0x00000000
        /*56ec*/ 	.short	0x010a
        /*56ee*/ 	.byte	0x3f
	.zero		1


	//   ....[27]....
        /*56f0*/ 	.word	0x00023760
        /*56f4*/ 	.word	0x00000007
        /*56f8*/ 	.word	0x00000000
        /*56fc*/ 	.short	0x010a
        /*56fe*/ 	.byte	0x3f
	.zero		1


	//----- nvinfo : EIATTR_NUM_MBARRIERS
	.align		4
.L_30:
        /*5700*/ 	.byte	0x03, 0x38
        /*5702*/ 	.short	0x000a


	//----- nvinfo : EIATTR_EXIT_INSTR_OFFSETS
	.align		4
        /*5704*/ 	.byte	0x04, 0x1c
        /*5706*/ 	.short	(.L_32 - .L_31)


	//   ....[0]....
.L_31:
        /*5708*/ 	.word	0x00000940


	//   ....[1]....
        /*570c*/ 	.word	0x000011e0


	//   ....[2]....
        /*5710*/ 	.word	0x00021e40


	//   ....[3]....
        /*5714*/ 	.word	0x000223e0


	//   ....[4]....
        /*5718*/ 	.word	0x00023480


	//----- nvinfo : EIATTR_MAX_THREADS
	.align		4
.L_32:
        /*571c*/ 	.byte	0x04, 0x05
        /*571e*/ 	.short	(.L_34 - .L_33)
.L_33:
        /*5720*/ 	.word	0x00000180
        /*5724*/ 	.word	0x00000001
        /*5728*/ 	.word	0x00000001


	//----- nvinfo : EIATTR_CRS_STACK_SIZE
	.align		4
.L_34:
        /*572c*/ 	.byte	0x04, 0x1e
        /*572e*/ 	.short	(.L_36 - .L_35)
.L_35:
        /*5730*/ 	.word	0x00000000


	//----- nvinfo : EIATTR_CBANK_PARAM_SIZE
	.align		4
.L_36:
        /*5734*/ 	.byte	0x03, 0x19
        /*5736*/ 	.short	0x0470


	//----- nvinfo : EIATTR_PARAM_CBANK
	.align		4
        /*5738*/ 	.byte	0x04, 0x0a
        /*573a*/ 	.short	(.L_38 - .L_37)
	.align		4
.L_37:
        /*573c*/ 	.word	index@(.nv.constant0._ZN7cutlass13device_kernelINS_4gemm6kernel13GemmUniversalIN4cute5tupleIJiiiiEEENS1_10collective13CollectiveMmaINS1_37MainloopSm90TmaGmmaWarpSpecializedFP8ILi4ENS5_IJNS4_1CILi1EEENSA_ILi2EEESB_EEENS1_35KernelTmaWarpSpecializedCooperativeEEENS5_IJNSA_ILi256EEESG_NSA_ILi32EEEEEENS_12float_e5m2_tENS5_IJlSB_lEEESJ_SK_NS4_8TiledMMAINS4_8MMA_AtomIJNS4_4SM904GMMA31MMA_64x256x32_F32E5M2E5M2_SS_TNILNSO_7ScaleInE1ELSQ_1EEEEEENS4_6LayoutINS5_IJSC_SB_SB_EEENS5_IJSB_NSA_ILi0EEESV_EEEEENS5_IJNS4_10UnderscoreESY_SY_EEEEENS4_23SM90_TMA_LOAD_MULTICASTENS4_14ComposedLayoutINS4_7SwizzleILi1ELi4ELi3EEENS4_18smem_ptr_flag_bitsILi8EEENST_INS5_IJNSA_ILi8EEESH_EEENS5_IJSH_SB_EEEEEEEvNS4_8identityENS4_13SM90_TMA_LOADES1B_vS1C_EENS_8epilogue10collective6detail29Sm90TmaWarpSpecializedAdapterINS1G_15DefaultEpilogueISJ_SK_SK_NS1F_6thread17LinearCombinationISJ_Li1EffLNS1K_9ScaleType4KindE0ELNS_15FloatRoundStyleE2ESJ_EENS1_15EpilogueDefaultEEEEEvvEEEEvNT_6ParamsE)
        /*5740*/ 	.short	0x0210
        /*5742*/ 	.short	0x0470


	//----- nvinfo : EIATTR_SW_WAR
	.align		4
.L_38:
        /*5744*/ 	.byte	0x04, 0x36
        /*5746*/ 	.short	(.L_40 - .L_39)
.L_39:
        /*5748*/ 	.word	0x00000008
.L_40:


//--------------------- .nv.callgraph             --------------------------
	.section	.nv.callgraph,"",@"SHT_CUDA_CALLGRAPH"
	.align	4
	.sectionentsize	8
	.align		4
        /*0000*/ 	.word	0x00000000
	.align		4
        /*0004*/ 	.word	0xffffffff
	.align		4
        /*0008*/ 	.word	0x00000000
	.align		4
        /*000c*/ 	.word	0xfffffffe
	.align		4
        /*0010*/ 	.word	0x00000000
	.align		4
        /*0014*/ 	.word	0xfffffffd
	.align		4
        /*0018*/ 	.word	0x00000000
	.align		4
        /*001c*/ 	.word	0xfffffffc


//--------------------- .nv.constant4             --------------------------
	.section	.nv.constant4,"a",@progbits
	.align	8
	.align		8
.nv.constant4:
        /*0000*/ 	.dword	_ZN39_INTERNAL_45fd5325_4_k_cu_2118c380_48574cuda3std3__45__cpo5beginE
	.align		8
        /*0008*/ 	.dword	_ZN39_INTERNAL_45fd5325_4_k_cu_2118c380_48574cuda3std3__45__cpo3endE
	.align		8
        /*0010*/ 	.dword	_ZN39_INTERNAL_45fd5325_4_k_cu_2118c380_48574cuda3std3__45__cpo6cbeginE
	.align		8
        /*0018*/ 	.dword	_ZN39_INTERNAL_45fd5325_4_k_cu_2118c380_48574cuda3std3__45__cpo4cendE
	.align		8
        /*0020*/ 	.dword	_ZN39_INTERNAL_45fd5325_4_k_cu_2118c380_48574cuda3std3__441_GLOBAL__N__45fd5325_4_k_cu_2118c380_48576ignoreE
	.align		8
        /*0028*/ 	.dword	_ZN39_INTERNAL_45fd5325_4_k_cu_2118c380_48574cuda3std3__419piecewise_constructE
	.align		8
        /*0030*/ 	.dword	_ZN39_INTERNAL_45fd5325_4_k_cu_2118c380_48574cuda3std3__48in_placeE
	.align		8
        /*0038*/ 	.dword	_ZN39_INTERNAL_45fd5325_4_k_cu_2118c380_48574cuda3std6ranges3__45__cpo4swapE
	.align		8
        /*0040*/ 	.dword	_ZN39_INTERNAL_45fd5325_4_k_cu_2118c380_48574cuda3std6ranges3__45__cpo9iter_moveE
	.align		8
        /*0048*/ 	.dword	_ZN39_INTERNAL_45fd5325_4_k_cu_2118c380_48574cute7productE
	.align		8
        /*0050*/ 	.dword	_ZN39_INTERNAL_45fd5325_4_k_cu_2118c380_48574cute1_E


//--------------------- .text._ZN7cutlass13device_kernelINS_4gemm6kernel13GemmUniversalIN4cute5tupleIJiiiiEEENS1_10collective13CollectiveMmaINS1_37MainloopSm90TmaGmmaWarpSpecializedFP8ILi4ENS5_IJNS4_1CILi1EEENSA_ILi2EEESB_EEENS1_35KernelTmaWarpSpecializedCooperativeEEENS5_IJNSA_ILi256EEESG_NSA_ILi32EEEEEENS_12float_e5m2_tENS5_IJlSB_lEEESJ_SK_NS4_8TiledMMAINS4_8MMA_AtomIJNS4_4SM904GMMA31MMA_64x256x32_F32E5M2E5M2_SS_TNILNSO_7ScaleInE1ELSQ_1EEEEEENS4_6LayoutINS5_IJSC_SB_SB_EEENS5_IJSB_NSA_ILi0EEESV_EEEEENS5_IJNS4_10UnderscoreESY_SY_EEEEENS4_23SM90_TMA_LOAD_MULTICASTENS4_14ComposedLayoutINS4_7SwizzleILi1ELi4ELi3EEENS4_18smem_ptr_flag_bitsILi8EEENST_INS5_IJNSA_ILi8EEESH_EEENS5_IJSH_SB_EEEEEEEvNS4_8identityENS4_13SM90_TMA_LOADES1B_vS1C_EENS_8epilogue10collective6detail29Sm90TmaWarpSpecializedAdapterINS1G_15DefaultEpilogueISJ_SK_SK_NS1F_6thread17LinearCombinationISJ_Li1EffLNS1K_9ScaleType4KindE0ELNS_15FloatRoundStyleE2ESJ_EENS1_15EpilogueDefaultEEEEEvvEEEEvNT_6ParamsE --------------------------
	.section	.text._ZN7cutlass13device_kernelINS_4gemm6kernel13GemmUniversalIN4cute5tupleIJiiiiEEENS1_10collective13CollectiveMmaINS1_37MainloopSm90TmaGmmaWarpSpecializedFP8ILi4ENS5_IJNS4_1CILi1EEENSA_ILi2EEESB_EEENS1_35KernelTmaWarpSpecializedCooperativeEEENS5_IJNSA_ILi256EEESG_NSA_ILi32EEEEEENS_12float_e5m2_tENS5_IJlSB_lEEESJ_SK_NS4_8TiledMMAINS4_8MMA_AtomIJNS4_4SM904GMMA31MMA_64x256x32_F32E5M2E5M2_SS_TNILNSO_7ScaleInE1ELSQ_1EEEEEENS4_6LayoutINS5_IJSC_SB_SB_EEENS5_IJSB_NSA_ILi0EEESV_EEEEENS5_IJNS4_10UnderscoreESY_SY_EEEEENS4_23SM90_TMA_LOAD_MULTICASTENS4_14ComposedLayoutINS4_7SwizzleILi1ELi4ELi3EEENS4_18smem_ptr_flag_bitsILi8EEENST_INS5_IJNSA_ILi8EEESH_EEENS5_IJSH_SB_EEEEEEEvNS4_8identityENS4_13SM90_TMA_LOADES1B_vS1C_EENS_8epilogue10collective6detail29Sm90TmaWarpSpecializedAdapterINS1G_15DefaultEpilogueISJ_SK_SK_NS1F_6thread17LinearCombinationISJ_Li1EffLNS1K_9ScaleType4KindE0ELNS_15FloatRoundStyleE2ESJ_EENS1_15EpilogueDefaultEEEEEvvEEEEvNT_6ParamsE,"ax",@progbits
	.align	128
.text._ZN7cutlass13device_kernelINS_4gemm6kernel13GemmUniversalIN4cute5tupleIJiiiiEEENS1_10collective13CollectiveMmaINS1_37MainloopSm90TmaGmmaWarpSpecializedFP8ILi4ENS5_IJNS4_1CILi1EEENSA_ILi2EEESB_EEENS1_35KernelTmaWarpSpecializedCooperativeEEENS5_IJNSA_ILi256EEESG_NSA_ILi32EEEEEENS_12float_e5m2_tENS5_IJlSB_lEEESJ_SK_NS4_8TiledMMAINS4_8MMA_AtomIJNS4_4SM904GMMA31MMA_64x256x32_F32E5M2E5M2_SS_TNILNSO_7ScaleInE1ELSQ_1EEEEEENS4_6LayoutINS5_IJSC_SB_SB_EEENS5_IJSB_NSA_ILi0EEESV_EEEEENS5_IJNS4_10UnderscoreESY_SY_EEEEENS4_23SM90_TMA_LOAD_MULTICASTENS4_14ComposedLayoutINS4_7SwizzleILi1ELi4ELi3EEENS4_18smem_ptr_flag_bitsILi8EEENST_INS5_IJNSA_ILi8EEESH_EEENS5_IJSH_SB_EEEEEEEvNS4_8identityENS4_13SM90_TMA_LOADES1B_vS1C_EENS_8epilogue10collective6detail29Sm90TmaWarpSpecializedAdapterINS1G_15DefaultEpilogueISJ_SK_SK_NS1F_6thread17LinearCombinationISJ_Li1EffLNS1K_9ScaleType4KindE0ELNS_15FloatRoundStyleE2ESJ_EENS1_15EpilogueDefaultEEEEEvvEEEEvNT_6ParamsE:
        .type           _ZN7cutlass13device_kernelINS_4gemm6kernel13GemmUniversalIN4cute5tupleIJiiiiEEENS1_10collective13CollectiveMmaINS1_37MainloopSm90TmaGmmaWarpSpecializedFP8ILi4ENS5_IJNS4_1CILi1EEENSA_ILi2EEESB_EEENS1_35KernelTmaWarpSpecializedCooperativeEEENS5_IJNSA_ILi256EEESG_NSA_ILi32EEEEEENS_12float_e5m2_tENS5_IJlSB_lEEESJ_SK_NS4_8TiledMMAINS4_8MMA_AtomIJNS4_4SM904GMMA31MMA_64x256x32_F32E5M2E5M2_SS_TNILNSO_7ScaleInE1ELSQ_1EEEEEENS4_6LayoutINS5_IJSC_SB_SB_EEENS5_IJSB_NSA_ILi0EEESV_EEEEENS5_IJNS4_10UnderscoreESY_SY_EEEEENS4_23SM90_TMA_LOAD_MULTICASTENS4_14ComposedLayoutINS4_7SwizzleILi1ELi4ELi3EEENS4_18smem_ptr_flag_bitsILi8EEENST_INS5_IJNSA_ILi8EEESH_EEENS5_IJSH_SB_EEEEEEEvNS4_8identityENS4_13SM90_TMA_LOADES1B_vS1C_EENS_8epilogue10collective6detail29Sm90TmaWarpSpecializedAdapterINS1G_15DefaultEpilogueISJ_SK_SK_NS1F_6thread17LinearCombinationISJ_Li1EffLNS1K_9ScaleType4KindE0ELNS_15FloatRoundStyleE2ESJ_EENS1_15EpilogueDefaultEEEEEvvEEEEvNT_6ParamsE,@function
        .size           _ZN7cutlass13device_kernelINS_4gemm6kernel13GemmUniversalIN4cute5tupleIJiiiiEEENS1_10collective13CollectiveMmaINS1_37MainloopSm90TmaGmmaWarpSpecializedFP8ILi4ENS5_IJNS4_1CILi1EEENSA_ILi2EEESB_EEENS1_35KernelTmaWarpSpecializedCooperativeEEENS5_IJNSA_ILi256EEESG_NSA_ILi32EEEEEENS_12float_e5m2_tENS5_IJlSB_lEEESJ_SK_NS4_8TiledMMAINS4_8MMA_AtomIJNS4_4SM904GMMA31MMA_64x256x32_F32E5M2E5M2_SS_TNILNSO_7ScaleInE1ELSQ_1EEEEEENS4_6LayoutINS5_IJSC_SB_SB_EEENS5_IJSB_NSA_ILi0EEESV_EEEEENS5_IJNS4_10UnderscoreESY_SY_EEEEENS4_23SM90_TMA_LOAD_MULTICASTENS4_14ComposedLayoutINS4_7SwizzleILi1ELi4ELi3EEENS4_18smem_ptr_flag_bitsILi8EEENST_INS5_IJNSA_ILi8EEESH_EEENS5_IJSH_SB_EEEEEEEvNS4_8identityENS4_13SM90_TMA_LOADES1B_vS1C_EENS_8epilogue10collective6detail29Sm90TmaWarpSpecializedAdapterINS1G_15DefaultEpilogueISJ_SK_SK_NS1F_6thread17LinearCombinationISJ_Li1EffLNS1K_9ScaleType4KindE0ELNS_15FloatRoundStyleE2ESJ_EENS1_15EpilogueDefaultEEEEEvvEEEEvNT_6ParamsE,(.L_x_588 - _ZN7cutlass13device_kernelINS_4gemm6kernel13GemmUniversalIN4cute5tupleIJiiiiEEENS1_10collective13CollectiveMmaINS1_37MainloopSm90TmaGmmaWarpSpecializedFP8ILi4ENS5_IJNS4_1CILi1EEENSA_ILi2EEESB_EEENS1_35KernelTmaWarpSpecializedCooperativeEEENS5_IJNSA_ILi256EEESG_NSA_ILi32EEEEEENS_12float_e5m2_tENS5_IJlSB_lEEESJ_SK_NS4_8TiledMMAINS4_8MMA_AtomIJNS4_4SM904GMMA31MMA_64x256x32_F32E5M2E5M2_SS_TNILNSO_7ScaleInE1ELSQ_1EEEEEENS4_6LayoutINS5_IJSC_SB_SB_EEENS5_IJSB_NSA_ILi0EEESV_EEEEENS5_IJNS4_10UnderscoreESY_SY_EEEEENS4_23SM90_TMA_LOAD_MULTICASTENS4_14ComposedLayoutINS4_7SwizzleILi1ELi4ELi3EEENS4_18smem_ptr_flag_bitsILi8EEENST_INS5_IJNSA_ILi8EEESH_EEENS5_IJSH_SB_EEEEEEEvNS4_8identityENS4_13SM90_TMA_LOADES1B_vS1C_EENS_8epilogue10collective6detail29Sm90TmaWarpSpecializedAdapterINS1G_15DefaultEpilogueISJ_SK_SK_NS1F_6thread17LinearCombinationISJ_Li1EffLNS1K_9ScaleType4KindE0ELNS_15FloatRoundStyleE2ESJ_EENS1_15EpilogueDefaultEEEEEvvEEEEvNT_6ParamsE)
        .other          _ZN7cutlass13device_kernelINS_4gemm6kernel13GemmUniversalIN4cute5tupleIJiiiiEEENS1_10collective13CollectiveMmaINS1_37MainloopSm90TmaGmmaWarpSpecializedFP8ILi4ENS5_IJNS4_1CILi1EEENSA_ILi2EEESB_EEENS1_35KernelTmaWarpSpecializedCooperativeEEENS5_IJNSA_ILi256EEESG_NSA_ILi32EEEEEENS_12float_e5m2_tENS5_IJlSB_lEEESJ_SK_NS4_8TiledMMAINS4_8MMA_AtomIJNS4_4SM904GMMA31MMA_64x256x32_F32E5M2E5M2_SS_TNILNSO_7ScaleInE1ELSQ_1EEEEEENS4_6LayoutINS5_IJSC_SB_SB_EEENS5_IJSB_NSA_ILi0EEESV_EEEEENS5_IJNS4_10UnderscoreESY_SY_EEEEENS4_23SM90_TMA_LOAD_MULTICASTENS4_14ComposedLayoutINS4_7SwizzleILi1ELi4ELi3EEENS4_18smem_ptr_flag_bitsILi8EEENST_INS5_IJNSA_ILi8EEESH_EEENS5_IJSH_SB_EEEEEEEvNS4_8identityENS4_13SM90_TMA_LOADES1B_vS1C_EENS_8epilogue10collective6detail29Sm90TmaWarpSpecializedAdapterINS1G_15DefaultEpilogueISJ_SK_SK_NS1F_6thread17LinearCombinationISJ_Li1EffLNS1K_9ScaleType4KindE0ELNS_15FloatRoundStyleE2ESJ_EENS1_15EpilogueDefaultEEEEEvvEEEEvNT_6ParamsE,@"STO_CUDA_ENTRY STV_DEFAULT"
_ZN7cutlass13device_kernelINS_4gemm6kernel13GemmUniversalIN4cute5tupleIJiiiiEEENS1_10collective13CollectiveMmaINS1_37MainloopSm90TmaGmmaWarpSpecializedFP8ILi4ENS5_IJNS4_1CILi1EEENSA_ILi2EEESB_EEENS1_35KernelTmaWarpSpecializedCooperativeEEENS5_IJNSA_ILi256EEESG_NSA_ILi32EEEEEENS_12float_e5m2_tENS5_IJlSB_lEEESJ_SK_NS4_8TiledMMAINS4_8MMA_AtomIJNS4_4SM904GMMA31MMA_64x256x32_F32E5M2E5M2_SS_TNILNSO_7ScaleInE1ELSQ_1EEEEEENS4_6LayoutINS5_IJSC_SB_SB_EEENS5_IJSB_NSA_ILi0EEESV_EEEEENS5_IJNS4_10UnderscoreESY_SY_EEEEENS4_23SM90_TMA_LOAD_MULTICASTENS4_14ComposedLayoutINS4_7SwizzleILi1ELi4ELi3EEENS4_18smem_ptr_flag_bitsILi8EEENST_INS5_IJNSA_ILi8EEESH_EEENS5_IJSH_SB_EEEEEEEvNS4_8identityENS4_13SM90_TMA_LOADES1B_vS1C_EENS_8epilogue10collective6detail29Sm90TmaWarpSpecializedAdapterINS1G_15DefaultEpilogueISJ_SK_SK_NS1F_6thread17LinearCombinationISJ_Li1EffLNS1K_9ScaleType4KindE0ELNS_15FloatRoundStyleE2ESJ_EENS1_15EpilogueDefaultEEEEEvvEEEEvNT_6ParamsE:
[----:B------:R-:W0:Y:S02]  /*0000*/  LDC R1, c[0x0][0x28] ;  /* 0x00000a00ff017b82 */ /* 0x000e240000000800 */
[----:B0-----:R-:W-:Y:S01]  /*0010*/  VIADD R1, R1, 0xfffff988 ;  /* 0xfffff98801017836 */ /* 0x001fe20000000000 */
[----:B------:R-:W0:Y:S01]  /*0020*/  S2R R5, SR_TID.X ;  /* 0x0000000000057919 */ /* 0x000e220000002100 */
[----:B------:R-:W-:Y:S01]  /*0030*/  ELECT P0, URZ, PT ;  /* 0x00000000003f782f */ /* 0x000fe20003800000 */
[----:B------:R-:W-:Y:S01]  /*0040*/  BSSY B0, `(.L_x_0) ;  /* 0x0000015000007945 */ /* 0x000fe20003800000 */
[--C-:B0-----:R-:W-:Y:S02]  /*0050*/  SHF.R.U32.HI R0, RZ, 0x5, R5.reuse ;  /* 0x00000005ff007819 */ /* 0x101fe40000011605 */
[----:B------:R-:W-:-:S03]  /*0060*/  SHF.R.U32.HI R2, RZ, 0x7, R5 ;  /* 0x00000007ff027819 */ /* 0x000fc60000011605 */
[----:B------:R-:W0:Y:S04]  /*0070*/  SHFL.IDX PT, R3, R0, RZ, 0x1f ;  /* 0x00001fff00037589 */ /* 0x000e2800000e0000 */
[----:B------:R-:W1:Y:S01]  /*0080*/  SHFL.IDX PT, R2, R2, RZ, 0x1f ;  /* 0x00001fff02027589 */ /* 0x000e6200000e0000 */
[----:B0-----:R-:W-:Y:S02]  /*0090*/  R2UR UR4, R3 ;  /* 0x00000000030472ca */ /* 0x001fe400000e0000 */
[----:B-1----:R-:W-:-:S11]  /*00a0*/  R2UR UR6, R2 ;  /* 0x00000000020672ca */ /* 0x002fd600000e0000 */
[----:B------:R-:W-:Y:S02]  /*00b0*/  USHF.R.S32.HI UR5, URZ, 0x1f, UR4 ;  /* 0x0000001f3f057899 */ /* 0x000fe40008011404 */
[----:B------:R-:W-:Y:S02]  /*00c0*/  ISETP.NE.OR P0, PT, RZ, UR4, !P0 ;  /* 0x00000004ff007c0c */ /* 0x000fe4000c705670 */
[----:B------:R-:W-:-:S04]  /*00d0*/  ULEA.HI UR5, UR5, UR4, URZ, 0x2 ;  /* 0x0000000405057291 */ /* 0x000fc8000f8f103f */
[----:B------:R-:W-:-:S04]  /*00e0*/  ULOP3.LUT UR5, UR5, 0xfffffffc, URZ, 0xc0, !UPT ;  /* 0xfffffffc05057892 */ /* 0x000fc8000f8ec03f */
[----:B------:R-:W-:-:S03]  /*00f0*/  UIADD3 UR8, UR4, -UR5, URZ ;  /* 0x8000000504087290 */ /* 0x000fc6000fffe03f */
[----:B------:R-:W-:Y:S09]  /*0100*/  @P0 BRA `(.L_x_1) ;  /* 0x0000000000200947 */ /* 0x000ff20003800000 */
[----:B------:R-:W-:Y:S02]  /*0110*/  ULDC.64 UR4, c[0x0][0x198] ;  /* 0x0000660000047ab9 */ /* 0x000fe40000000a00 */
[----:B------:R-:W-:Y:S02]  /*0120*/  UIADD3 UR10, UP0, UR4, 0xf0, URZ ;  /* 0x000000f0040a7890 */ /* 0x000fe4000ff1e03f */
[----:B------:R-:W-:Y:S02]  /*0130*/  UIADD3 UR4, UP1, UR4, 0x1f0, URZ ;  /* 0x000001f004047890 */ /* 0x000fe4000ff3e03f */
[----:B------:R-:W-:Y:S02]  /*0140*/  UIADD3.X UR11, URZ, UR5, URZ, UP0, !UPT ;  /* 0x000000053f0b7290 */ /* 0x000fe400087fe43f */
[----:B------:R-:W-:-:S07]  /*0150*/  UIADD3.X UR5, URZ, UR5, URZ, UP1, !UPT ;  /* 0x000000053f057290 */ /* 0x000fce0008ffe43f */
[----:B------:R0:W-:Y:S02]  /*0160*/  UTMACCTL.PF [UR10] ;  /* 0x000000000a0079b9 */ /* 0x0001e40008040000 */
[----:B------:R0:W-:Y:S02]  /*0170*/  UTMACCTL.PF [UR4] ;  /* 0x00000000040079b9 */ /* 0x0001e40008040000 */
[----:B0-----:R-:W-:Y:S01]  /*0180*/  NOP ;  /* 0x0000000000007918 */ /* 0x001fe20000000000 */
.L_x_1:
[----:B------:R-:W-:Y:S05]  /*0190*/  BSYNC B0 ;  /* 0x0000000000007941 */ /* 0x000fea0003800000 */
.L_x_0:
[----:B------:R-:W0:Y:S01]  /*01a0*/  SHFL.IDX PT, R3, R0, RZ, 0x1f ;  /* 0x00001fff00037589 */ /* 0x000e2200000e0000 */
[----:B------:R-:W-:Y:S01]  /*01b0*/  UISETP.NE.AND UP0, UPT, UR8, 0x3, UPT ;  /* 0x000000030800788c */ /* 0x000fe2000bf05270 */
[----:B------:R-:W-:Y:S01]  /*01c0*/  ISETP.NE.AND P2, PT, RZ, UR6, PT ;  /* 0x00000006ff007c0c */ /* 0x000fe2000bf45270 */
[----:B------:R-:W-:Y:S02]  /*01d0*/  UIADD3 UR10, UR6, -0x1, URZ ;  /* 0xffffffff060a7890 */ /* 0x000fe4000fffe03f */
[----:B------:R-:W-:Y:S02]  /*01e0*/  UISETP.EQ.OR UP0, UPT, UR8, URZ, !UP0 ;  /* 0x0000003f0800728c */ /* 0x000fe4000c702670 */
[----:B------:R-:W-:Y:S02]  /*01f0*/  UISETP.GE.U32.AND UP1, UPT, UR10, 0x2, UPT ;  /* 0x000000020a00788c */ /* 0x000fe4000bf26070 */
[----:B------:R-:W-:-:S04]  /*0200*/  UISETP.EQ.AND UP0, UPT, UR6, URZ, UP0 ;  /* 0x0000003f0600728c */ /* 0x000fc80008702270 */
[----:B------:R-:W-:-:S04]  /*0210*/  USEL UR13, URZ, 0x1, !UP0 ;  /* 0x000000013f0d7887 */ /* 0x000fc8000c000000 */
[----:B------:R-:W-:Y:S01]  /*0220*/  USEL UR13, UR13, 0x2, UP1 ;  /* 0x000000020d0d7887 */ /* 0x000fe20008800000 */
[----:B0-----:R-:W-:-:S13]  /*0230*/  ISETP.NE.AND P0, PT, R3, RZ, PT ;  /* 0x000000ff0300720c */ /* 0x001fda0003f05270 */
[----:B------:R-:W-:Y:S05]  /*0240*/  @P0 BRA `(.L_x_2) ;  /* 0x0000000000580947 */ /* 0x000fea0003800000 */
[----:B------:R-:W0:Y:S01]  /*0250*/  S2UR UR9, SR_CgaCtaId ;  /* 0x00000000000979c3 */ /* 0x000e220000008800 */
[----:B------:R-:W-:Y:S01]  /*0260*/  UMOV UR4, 0x400 ;  /* 0x0000040000047882 */ /* 0x000fe20000000000 */
[----:B------:R-:W-:Y:S01]  /*0270*/  UMOV UR5, 0x1 ;  /* 0x0000000100057882 */ /* 0x000fe20000000000 */
[----:B------:R-:W-:Y:S01]  /*0280*/  UMOV UR6, 0x4 ;  /* 0x0000000400067882 */ /* 0x000fe20000000000 */
[----:B------:R-:W-:Y:S01]  /*0290*/  ELECT P0, URZ, PT ;  /* 0x00000000003f782f */ /* 0x000fe20003800000 */
[----:B------:R-:W-:-:S04]  /*02a0*/  UIADD3 UR6, -UR6, 0x100000, URZ ;  /* 0x0010000006067890 */ /* 0x000fc8000fffe13f */
[----:B------:R-:W-:Y:S02]  /*02b0*/  USHF.L.U32 UR7, UR6, 0xb, URZ ;  /* 0x0000000b06077899 */ /* 0x000fe4000800063f */
[----:B------:R-:W-:Y:S02]  /*02c0*/  USHF.L.U32 UR6, UR6, 0x1, URZ ;  /* 0x0000000106067899 */ /* 0x000fe4000800063f */
[----:B0-----:R-:W-:Y:S02]  /*02d0*/  ULEA UR9, UR9, UR4, 0x18 ;  /* 0x0000000409097291 */ /* 0x001fe4000f8ec03f */
[----:B------:R-:W-:-:S04]  /*02e0*/  UIADD3 UR4, -UR5, 0x100000, URZ ;  /* 0x0010000005047890 */ /* 0x000fc8000fffe13f */
[----:B------:R-:W-:Y:S02]  /*02f0*/  USHF.L.U32 UR5, UR4, 0xb, URZ ;  /* 0x0000000b04057899 */ /* 0x000fe4000800063f */
[----:B------:R-:W-:Y:S01]  /*0300*/  USHF.L.U32 UR4, UR4, 0x1, URZ ;  /* 0x0000000104047899 */ /* 0x000fe2000800063f */
[----:B------:R-:W0:Y:S11]  /*0310*/  FENCE.VIEW.ASYNC.S ;  /* 0x00000000000073c6 */ /* 0x000e360000000000 */
[----:B0-----:R0:W1:Y:S01]  /*0320*/  SYNCS.EXCH.64 URZ, [UR9], UR4 ;  /* 0x00000004093f75b2 */ /* 0x0010620008000100 */
[----:B------:R0:W2:Y:S01]  /*0330*/  SYNCS.EXCH.64 URZ, [UR9+0x20], UR6 ;  /* 0x00002006093f75b2 */ /* 0x0000a20008000100 */
[----:B------:R0:W3:Y:S01]  /*0340*/  SYNCS.EXCH.64 URZ, [UR9+0x8], UR4 ;  /* 0x00000804093f75b2 */ /* 0x0000e20008000100 */
[----:B------:R0:W4:Y:S01]  /*0350*/  SYNCS.EXCH.64 URZ, [UR9+0x28], UR6 ;  /* 0x00002806093f75b2 */ /* 0x0001220008000100 */
[----:B------:R0:W0:Y:S01]  /*0360*/  SYNCS.EXCH.64 URZ, [UR9+0x10], UR4 ;  /* 0x00001004093f75b2 */ /* 0x0000220008000100 */
[----:B------:R0:W0:Y:S01]  /*0370*/  SYNCS.EXCH.64 URZ, [UR9+0x30], UR6 ;  /* 0x00003006093f75b2 */ /* 0x0000220008000100 */
[----:B------:R0:W0:Y:S01]  /*0380*/  SYNCS.EXCH.64 URZ, [UR9+0x18], UR4 ;  /* 0x00001804093f75b2 */ /* 0x0000220008000100 */
[----:B------:R0:W0:Y:S01]  /*0390*/  SYNCS.EXCH.64 URZ, [UR9+0x38], UR6 ;  /* 0x00003806093f75b2 */ /* 0x0000220008000100 */
[----:B------:R-:W-:Y:S01]  /*03a0*/  NOP ;  /* 0x0000000000007918 */ /* 0x000fe20000000000 */
.L_x_2:
[----:B------:R-:W-:Y:S01]  /*03b0*/  SHF.R.S32.HI R4, RZ, 0x1f, R5 ;  /* 0x0000001fff047819 */ /* 0x000fe20000011405 */
[----:B------:R-:W5:Y:S01]  /*03c0*/  SHFL.IDX PT, R0, R0, RZ, 0x1f ;  /* 0x00001fff00007589 */ /* 0x000f6200000e0000 */
[----:B------:R-:W-:Y:S01]  /*03d0*/  ELECT P0, URZ, PT ;  /* 0x00000000003f782f */ /* 0x000fe20003800000 */
[----:B0-----:R-:W0:Y:S01]  /*03e0*/  S2UR UR9, SR_CTAID.X ;  /* 0x00000000000979c3 */ /* 0x001e220000002500 */
[----:B------:R-:W-:Y:S01]  /*03f0*/  LEA.HI R4, R4, R5, RZ, 0x7 ;  /* 0x0000000504047211 */ /* 0x000fe200078f38ff */
[----:B------:R-:W1:Y:S01]  /*0400*/  S2R R2, SR_CTAID.Y ;  /* 0x0000000000027919 */ /* 0x000e620000002600 */
[----:B------:R-:W-:Y:S01]  /*0410*/  SHF.R.S32.HI R6, RZ, 0x1f, R3 ;  /* 0x0000001fff067819 */ /* 0x000fe20000011403 */
[----:B------:R-:W-:Y:S01]  /*0420*/  ULDC UR4, c[0x0][0x154] ;  /* 0x0000550000047ab9 */ /* 0x000fe20000000800 */
[----:B------:R-:W-:Y:S01]  /*0430*/  LOP3.LUT R4, R4, 0xffffff80, RZ, 0xc0, !PT ;  /* 0xffffff8004047812 */ /* 0x000fe200078ec0ff */
[----:B------:R-:W-:Y:S01]  /*0440*/  NOP ;  /* 0x0000000000007918 */ /* 0x000fe20000000000 */
[----:B------:R-:W-:Y:S01]  /*0450*/  LEA.HI R6, R6, R3, RZ, 0x2 ;  /* 0x0000000306067211 */ /* 0x000fe200078f10ff */
[----:B------:R-:W2:Y:S01]  /*0460*/  LDC R13, c[0x0][0x148] ;  /* 0x00005200ff0d7b82 */ /* 0x000ea20000000800 */
[----:B------:R-:W-:Y:S01]  /*0470*/  NOP ;  /* 0x0000000000007918 */ /* 0x000fe20000000000 */
[----:B------:R-:W-:Y:S01]  /*0480*/  IMAD.IADD R4, R5, 0x1, -R4 ;  /* 0x0000000105047824 */ /* 0x000fe200078e0a04 */
[----:B------:R-:W-:-:S04]  /*0490*/  LOP3.LUT R6, R6, 0x3ffffffc, RZ, 0xc0, !PT ;  /* 0x3ffffffc06067812 */ /* 0x000fc800078ec0ff */
[----:B------:R-:W-:Y:S01]  /*04a0*/  SHF.R.S32.HI R5, RZ, 0x1f, R4 ;  /* 0x0000001fff057819 */ /* 0x000fe20000011404 */
[----:B------:R-:W-:Y:S01]  /*04b0*/  IMAD.IADD R6, R3, 0x1, -R6 ;  /* 0x0000000103067824 */ /* 0x000fe200078e0a06 */
[----:B------:R-:W3:Y:S02]  /*04c0*/  LDC R8, c[0x0][0x144] ;  /* 0x00005100ff087b82 */ /* 0x000ee40000000800 */
[----:B------:R-:W-:Y:S02]  /*04d0*/  LEA.HI R5, R5, R4, RZ, 0x3 ;  /* 0x0000000405057211 */ /* 0x000fe400078f18ff */
[----:B-----5:R-:W-:Y:S02]  /*04e0*/  ISETP.NE.OR P0, PT, R0, RZ, !P0 ;  /* 0x000000ff0000720c */ /* 0x020fe40004705670 */
[--C-:B------:R-:W-:Y:S02]  /*04f0*/  SHF.R.S32.HI R0, RZ, 0x3, R5.reuse ;  /* 0x00000003ff007819 */ /* 0x100fe40000011405 */
[----:B------:R-:W-:-:S04]  /*0500*/  SHF.R.S32.HI R5, RZ, 0x1f, R5 ;  /* 0x0000001fff057819 */ /* 0x000fc80000011405 */
[----:B------:R-:W-:-:S04]  /*0510*/  LEA.HI R5, R5, R0, RZ, 0x2 ;  /* 0x0000000005057211 */ /* 0x000fc800078f10ff */
[----:B------:R-:W-:Y:S01]  /*0520*/  LOP3.LUT R5, R5, 0xfffffffc, RZ, 0xc0, !PT ;  /* 0xfffffffc05057812 */ /* 0x000fe200078ec0ff */
[----:B------:R-:W-:Y:S01]  /*0530*/  VOTEU.ALL UP0, P0 ;  /* 0x00000000003f7886 */ /* 0x000fe20000000000 */
[----:B-1----:R-:W-:Y:S01]  /*0540*/  I2FP.F32.U32 R7, R2 ;  /* 0x0000000200077245 */ /* 0x002fe20000201000 */
[----:B------:R-:W-:Y:S02]  /*0550*/  VOTEU.ALL UP1, P0 ;  /* 0x00000000003f7886 */ /* 0x000fe40000020000 */
[----:B------:R-:W-:Y:S01]  /*0560*/  IMAD.IADD R5, R0, 0x1, -R5 ;  /* 0x0000000100057824 */ /* 0x000fe200078e0a05 */
[----:B------:R-:W1:Y:S01]  /*0570*/  @!UP0 S2UR UR7, SR_CgaCtaId ;  /* 0x00000000000789c3 */ /* 0x000e620000008800 */
[----:B0-----:R-:W-:Y:S01]  /*0580*/  I2FP.F32.U32 R0, UR9 ;  /* 0x0000000900007c45 */ /* 0x001fe20008201000 */
[----:B------:R-:W-:Y:S01]  /*0590*/  FMUL R9, R7, UR4 ;  /* 0x0000000407097c20 */ /* 0x000fe20008400000 */
[----:B------:R-:W-:Y:S01]  /*05a0*/  IMAD R5, R6, 0x4, R5 ;  /* 0x0000000406057824 */ /* 0x000fe200078e0205 */
[----:B------:R-:W-:Y:S01]  /*05b0*/  ULDC UR4, c[0x0][0x150] ;  /* 0x0000540000047ab9 */ /* 0x000fe20000000800 */
[----:B------:R-:W-:Y:S01]  /*05c0*/  @!UP0 UMOV UR6, 0x400 ;  /* 0x0000040000068882 */ /* 0x000fe20000000000 */
[----:B------:R-:W-:Y:S01]  /*05d0*/  FMUL R7, R0, UR4 ;  /* 0x0000000400077c20 */ /* 0x000fe20008400000 */
[----:B------:R-:W-:Y:S01]  /*05e0*/  IMAD.SHL.U32 R0, R5, 0x4, RZ ;  /* 0x0000000405007824 */ /* 0x000fe200078e00ff */
[----:B------:R-:W0:Y:S01]  /*05f0*/  LDC R6, c[0x0][0x140] ;  /* 0x00005000ff067b82 */ /* 0x000e220000000800 */
[----:B------:R-:W5:Y:S01]  /*0600*/  F2I.U32.TRUNC.NTZ R9, R9 ;  /* 0x0000000900097305 */ /* 0x000f62000020f000 */
[----:B------:R-:W-:-:S02]  /*0610*/  UMOV UR4, 0x20 ;  /* 0x0000002000047882 */ /* 0x000fc40000000000 */
[----:B------:R-:W-:Y:S01]  /*0620*/  LOP3.LUT R11, R5, 0xc, R0, 0x78, !PT ;  /* 0x0000000c050b7812 */ /* 0x000fe200078e7800 */
[----:B------:R-:W-:-:S04]  /*0630*/  @!UP0 UIADD3 UR4, -UR4, 0x100000, URZ ;  /* 0x0010000004048890 */ /* 0x000fc8000fffe13f */
[----:B------:R-:W-:Y:S02]  /*0640*/  @!UP0 USHF.L.U32 UR5, UR4, 0xb, URZ ;  /* 0x0000000b04058899 */ /* 0x000fe4000800063f */
[----:B------:R-:W-:Y:S01]  /*0650*/  @!UP0 USHF.L.U32 UR4, UR4, 0x1, URZ ;  /* 0x0000000104048899 */ /* 0x000fe2000800063f */
[----:B------:R-:W4:Y:S01]  /*0660*/  F2I.U32.TRUNC.NTZ R7, R7 ;  /* 0x0000000700077305 */ /* 0x000f22000020f000 */
[----:B------:R0:W-:Y:S01]  /*0670*/  STL [R1+0x458], R11 ;  /* 0x0004580b01007387 */ /* 0x0001e20000100800 */
[----:B-----5:R-:W-:Y:S01]  /*0680*/  IMAD.MOV R14, RZ, RZ, -R9 ;  /* 0x000000ffff0e7224 */ /* 0x020fe200078e0a09 */
[----:B-1----:R-:W-:Y:S01]  /*0690*/  @!UP0 ULEA UR6, UR7, UR6, 0x18 ;  /* 0x0000000607068291 */ /* 0x002fe2000f8ec03f */
[----:B------:R-:W-:Y:S02]  /*06a0*/  VOTEU.ALL UP0, P0 ;  /* 0x00000000003f7886 */ /* 0x000fe40000000000 */
[----:B--2---:R-:W-:Y:S01]  /*06b0*/  IMAD R0, R13, R14, R2 ;  /* 0x0000000e0d007224 */ /* 0x004fe200078e0202 */
[----:B------:R-:W-:-:S02]  /*06c0*/  LOP3.LUT P0, RZ, R4, 0x7, RZ, 0xc0, !PT ;  /* 0x0000000704ff7812 */ /* 0x000fc4000780c0ff */
[----:B0-----:R-:W-:Y:S01]  /*06d0*/  ISETP.EQ.U32.AND P3, PT, R6, 0x1, PT ;  /* 0x000000010600780c */ /* 0x001fe20003f62070 */
[----:B----4-:R-:W-:Y:S01]  /*06e0*/  IMAD.MOV R7, RZ, RZ, -R7 ;  /* 0x000000ffff077224 */ /* 0x010fe200078e0a07 */
[----:B------:R-:W-:Y:S02]  /*06f0*/  ISETP.NE.AND P1, PT, R0, R11, PT ;  /* 0x0000000b0000720c */ /* 0x000fe40003f25270 */
[----:B------:R-:W-:Y:S01]  /*0700*/  ISETP.LT.U32.AND P0, PT, R11, 0x2, !P0 ;  /* 0x000000020b00780c */ /* 0x000fe20004701070 */
[----:B---3--:R-:W-:Y:S01]  /*0710*/  IMAD R10, R8, R7, UR9 ;  /* 0x00000009080a7e24 */ /* 0x008fe2000f8e0207 */
[----:B------:R-:W0:Y:S02]  /*0720*/  FENCE.VIEW.ASYNC.S ;  /* 0x00000000000073c6 */ /* 0x000e240000000000 */
[----:B0-----:R0:W1:Y:S02]  /*0730*/  @!UP0 SYNCS.EXCH.64 URZ, [UR6+0x50], UR4 ;  /* 0x00005004063f85b2 */ /* 0x0010640008000100 */
[----:B------:R-:W-:-:S04]  /*0740*/  ISETP.EQ.OR P1, PT, R10, RZ, !P1 ;  /* 0x000000ff0a00720c */ /* 0x000fc80004f22670 */
[----:B------:R-:W-:Y:S01]  /*0750*/  PLOP3.LUT P0, PT, P0, P1, PT, 0x80, 0x0 ;  /* 0x000000000000781c */ /* 0x000fe20000703070 */
[----:B------:R0:W2:Y:S01]  /*0760*/  @!UP1 SYNCS.EXCH.64 URZ, [UR6+0x58], UR4 ;  /* 0x00005804063f95b2 */ /* 0x0000a20008000100 */
[----:B------:R-:W-:Y:S01]  /*0770*/  NOP ;  /* 0x0000000000007918 */ /* 0x000fe20000000000 */
[----:B------:R-:W-:Y:S10]  /*0780*/  @!P3 BRA `(.L_x_3) ;  /* 0x000000000008b947 */ /* 0x000ff40003800000 */
[----:B-12---:R-:W-:Y:S01]  /*0790*/  UCGABAR_ARV ;  /* 0x00000000000079c7 */ /* 0x006fe20008000000 */
[----:B------:R-:W-:Y:S05]  /*07a0*/  BRA `(.L_x_4) ;  /* 0x0000000000047947 */ /* 0x000fea0003800000 */
.L_x_3:
[----:B-12---:R-:W-:Y:S01]  /*07b0*/  NOP ;  /* 0x0000000000007918 */ /* 0x006fe20000000000 */
.L_x_4:
[----:B------:R-:W1:Y:S01]  /*07c0*/  LDC R0, c[0x0][0x65c] ;  /* 0x00019700ff007b82 */ /* 0x000e620000000800 */
[----:B------:R-:W-:Y:S02]  /*07d0*/  IMAD.U32 R4, RZ, RZ, UR9 ;  /* 0x00000009ff047e24 */ /* 0x000fe4000f8e00ff */
[----:B------:R-:W-:Y:S01]  /*07e0*/  IMAD.MOV.U32 R5, RZ, RZ, RZ ;  /* 0x000000ffff057224 */ /* 0x000fe200078e00ff */
[----:B-1----:R-:W-:-:S13]  /*07f0*/  ISETP.NE.AND P4, PT, R0, 0x1, PT ;  /* 0x000000010000780c */ /* 0x002fda0003f85270 */
[----:B------:R-:W1:Y:S01]  /*0800*/  @P4 LDC R7, c[0x0][0x10] ;  /* 0x00000400ff074b82 */ /* 0x000e620000000800 */
[----:B------:R-:W-:Y:S02]  /*0810*/  @P4 IMAD.MOV.U32 R3, RZ, RZ, RZ ;  /* 0x000000ffff034224 */ /* 0x000fe400078e00ff */
[----:B------:R-:W-:-:S05]  /*0820*/  @P4 IMAD.MOV.U32 R11, RZ, RZ, RZ ;  /* 0x000000ffff0b4224 */ /* 0x000fca00078e00ff */
[----:B------:R-:W2:Y:S01]  /*0830*/  @!P4 LDC R9, c[0x0][0xc] ;  /* 0x00000300ff09cb82 */ /* 0x000ea20000000800 */
[----:B-1----:R-:W-:-:S04]  /*0840*/  @P4 IMAD.WIDE.U32 R6, R7, UR9, R2 ;  /* 0x0000000907064c25 */ /* 0x002fc8000f8e0002 */
[----:B------:R-:W-:Y:S02]  /*0850*/  @P4 IMAD.MOV.U32 R8, RZ, RZ, R6 ;  /* 0x000000ffff084224 */ /* 0x000fe400078e0006 */
[----:B------:R-:W-:Y:S02]  /*0860*/  @P4 IMAD.IADD R15, R7, 0x1, R11 ;  /* 0x00000001070f4824 */ /* 0x000fe400078e020b */
[----:B--2---:R-:W-:-:S04]  /*0870*/  @!P4 IMAD.WIDE.U32 R4, R2, R9, R4 ;  /* 0x000000090204c225 */ /* 0x004fc800078e0004 */
[----:B------:R-:W-:Y:S02]  /*0880*/  @!P4 IMAD.MOV.U32 R8, RZ, RZ, R4 ;  /* 0x000000ffff08c224 */ /* 0x000fe400078e0004 */
[----:B------:R-:W-:-:S03]  /*0890*/  @!P4 IMAD.MOV.U32 R15, RZ, RZ, R5 ;  /* 0x000000ffff0fc224 */ /* 0x000fc600078e0005 */
[----:B------:R1:W-:Y:S04]  /*08a0*/  STL [R1+0x460], R8 ;  /* 0x0004600801007387 */ /* 0x0003e80000100800 */
[----:B------:R1:W-:Y:S01]  /*08b0*/  STL [R1+0x45c], R15 ;  /* 0x00045c0f01007387 */ /* 0x0003e20000100800 */
[----:B------:R-:W-:Y:S05]  /*08c0*/  @!P3 BRA `(.L_x_5) ;  /* 0x00000000000cb947 */ /* 0x000fea0003800000 */
[----:B------:R-:W-:Y:S01]  /*08d0*/  UCGABAR_WAIT ;  /* 0x0000000000007dc7 */ /* 0x000fe20008000000 */
[----:B------:R-:W-:Y:S01]  /*08e0*/  CCTL.IVALL ;  /* 0x00000000ff00798f */ /* 0x000fe20002000000 */
[----:B------:R-:W-:Y:S05]  /*08f0*/  BRA `(.L_x_6) ;  /* 0x0000000000047947 */ /* 0x000fea0003800000 */
.L_x_5:
[----:B------:R-:W-:Y:S06]  /*0900*/  BAR.SYNC.DEFER_BLOCKING 0x0 ;  /* 0x0000000000007b1d */ /* 0x000fec0000010000 */
.L_x_6:
[----:B------:R-:W-:Y:S05]  /*0910*/  @!P2 BRA `(.L_x_7) ;  /* 0x00000214004ca947 */ /* 0x000fea0003800000 */
[----:B------:R-:W-:-:S06]  /*0920*/  UISETP.GT.U32.AND UP0, UPT, UR10, 0x1, UPT ;  /* 0x000000010a00788c */ /* 0x000fcc000bf04070 */
[----:B------:R-:W-:-:S13]  /*0930*/  PLOP3.LUT P1, PT, PT, PT, UP0, 0x80, 0x0 ;  /* 0x000000000000781c */ /* 0x000fda0003f2f008 */
[----:B0-----:R-:W-:Y:S05]  /*0940*/  @P1 EXIT ;  /* 0x000000000000194d */ /* 0x001fea0003800000 */
[----:B------:R-:W-:Y:S01]  /*0950*/  IMAD.MOV.U32 R5, RZ, RZ, -0x1 ;  /* 0xffffffffff057424 */ /* 0x000fe200078e00ff */
[----:B------:R-:W-:Y:S01]  /*0960*/  ULDC.64 UR4, c[0x0][0x650] ;  /* 0x0001940000047ab9 */ /* 0x000fe20000000a00 */
[----:B------:R-:W-:Y:S01]  /*0970*/  IMAD.MOV.U32 R4, RZ, RZ, -0x1 ;  /* 0xffffffffff047424 */ /* 0x000fe200078e00ff */
[----:B------:R-:W-:Y:S01]  /*0980*/  ISETP.GE.U32.AND P1, PT, R8, UR4, PT ;  /* 0x0000000408007c0c */ /* 0x000fe2000bf26070 */
[----:B------:R-:W-:Y:S01]  /*0990*/  UMOV UR14, 0xffffffff ;  /* 0xffffffff000e7882 */ /* 0x000fe20000000000 */
[----:B------:R0:W-:Y:S01]  /*09a0*/  STL [R1+0x468], R5 ;  /* 0x0004680501007387 */ /* 0x0001e20000100800 */
[----:B------:R-:W-:Y:S02]  /*09b0*/  PRMT R0, RZ, 0x7610, R0 ;  /* 0x00007610ff007816 */ /* 0x000fe40000000000 */
[----:B------:R-:W-:Y:S01]  /*09c0*/  ISETP.GE.U32.AND.EX P1, PT, R15, UR5, PT, P1 ;  /* 0x000000050f007c0c */ /* 0x000fe2000bf26110 */
[----:B------:R0:W-:-:S12]  /*09d0*/  STL [R1+0x464], R4 ;  /* 0x0004640401007387 */ /* 0x0001d80000100800 */
[----:B0-----:R-:W-:Y:S05]  /*09e0*/  @P1 BRA `(.L_x_8) ;  /* 0x00000004003c1947 */ /* 0x001fea0003800000 */
[----:B------:R-:W-:Y:S01]  /*09f0*/  ULDC.64 UR14, c[0x0][0x628] ;  /* 0x00018a00000e7ab9 */ /* 0x000fe20000000a00 */
[----:B------:R-:W0:Y:S01]  /*0a00*/  LDC.64 R6, c[0x0][0x620] ;  /* 0x00018800ff067b82 */ /* 0x000e220000000a00 */
[----:B------:R-:W-:Y:S01]  /*0a10*/  ISETP.NE.U32.AND P1, PT, RZ, UR14, PT ;  /* 0x0000000eff007c0c */ /* 0x000fe2000bf25070 */
[----:B------:R-:W-:Y:S01]  /*0a20*/  ULDC UR11, c[0x0][0x630] ;  /* 0x00018c00000b7ab9 */ /* 0x000fe20000000800 */
[----:B------:R-:W-:Y:S02]  /*0a30*/  R2UR UR4, R8 ;  /* 0x00000000080472ca */ /* 0x000fe400000e0000 */
[----:B------:R-:W-:Y:S02]  /*0a40*/  ISETP.NE.AND.EX P1, PT, RZ, UR15, PT, P1 ;  /* 0x0000000fff007c0c */ /* 0x000fe4000bf25310 */
[----:B------:R-:W-:-:S11]  /*0a50*/  R2UR UR5, R15 ;  /* 0x000000000f0572ca */ /* 0x000fd600000e0000 */
[----:B------:R-:W-:Y:S05]  /*0a60*/  @!P1 BRA `(.L_x_9) ;  /* 0x0000000000309947 */ /* 0x000fea0003800000 */
[----:B------:R-:W-:Y:S01]  /*0a70*/  R2UR UR4, R8 ;  /* 0x00000000080472ca */ /* 0x000fe200000e0000 */
[----:B------:R-:W-:Y:S01]  /*0a80*/  ULDC UR8, c[0x0][0x634] ;  /* 0x00018d0000087ab9 */ /* 0x000fe20000000800 */
[----:B------:R-:W-:-:S11]  /*0a90*/  R2UR UR10, R15 ;  /* 0x000000000f0a72ca */ /* 0x000fd600000e0000 */
[----:B------:R-:W-:-:S04]  /*0aa0*/  UIADD3 UR8, UP0, UR4, UR8, URZ ;  /* 0x0000000804087290 */ /* 0x000fc8000ff1e03f */
[----:B------:R-:W-:-:S04]  /*0ab0*/  UIADD3.X UR10, URZ, UR10, URZ, UP0, !UPT ;  /* 0x0000000a3f0a7290 */ /* 0x000fc800087fe43f */
[----:B------:R-:W-:-:S04]  /*0ac0*/  UIMAD.WIDE.U32 UR4, UR10, UR14, URZ ;  /* 0x0000000e0a0472a5 */ /* 0x000fc8000f8e003f */
[----:B------:R-:W-:Y:S02]  /*0ad0*/  UIMAD.WIDE.U32 UR6, UP0, UR8, UR15, UR4 ;  /* 0x0000000f080672a5 */ /* 0x000fe4000f800004 */
[----:B------:R-:W-:Y:S02]  /*0ae0*/  UIMAD.WIDE.U32 UR4, UR8, UR14, URZ ;  /* 0x0000000e080472a5 */ /* 0x000fe4000f8e003f */
[----:B------:R-:W-:Y:S02]  /*0af0*/  UIADD3.X UR9, URZ, URZ, URZ, UP0, !UPT ;  /* 0x0000003f3f097290 */ /* 0x000fe400087fe43f */
[----:B------:R-:W-:Y:S01]  /*0b00*/  UIADD3 URZ, UP0, UR5, UR6, URZ ;  /* 0x00000006053f7290 */ /* 0x000fe2000ff1e03f */
[----:B------:R-:W-:-:S03]  /*0b10*/  UMOV UR8, UR7 ;  /* 0x0000000700087c82 */ /* 0x000fc60008000000 */
[----:B------:R-:W-:-:S12]  /*0b20*/  UIMAD.WIDE.U32.X UR4, UR10, UR15, UR8, UP0 ;  /* 0x0000000f0a0472a5 */ /* 0x000fd800080e0408 */
.L_x_9:
[----:B------:R-:W-:Y:S01]  /*0b30*/  USHF.R.U64 UR14, UR4, UR11, UR5 ;  /* 0x0000000b040e7299 */ /* 0x000fe20008001205 */
[----:B------:R-:W2:Y:S01]  /*0b40*/  LDC.64 R22, c[0x0][0x640] ;  /* 0x00019000ff167b82 */ /* 0x000ea20000000a00 */
[----:B------:R-:W-:Y:S01]  /*0b50*/  USHF.R.U32.HI UR4, URZ, UR11, UR5 ;  /* 0x0000000b3f047299 */ /* 0x000fe20008011605 */
[----:B------:R-:W-:Y:S02]  /*0b60*/  IMAD.MOV.U32 R4, RZ, RZ, R8 ;  /* 0x000000ffff047224 */ /* 0x000fe400078e0008 */
[----:B------:R-:W-:Y:S01]  /*0b70*/  IMAD R21, R13, R14, R2 ;  /* 0x0000000e0d157224 */ /* 0x000fe200078e0202 */
[----:B------:R-:W-:Y:S01]  /*0b80*/  IADD3 R3, P1, RZ, -UR14, RZ ;  /* 0x8000000eff037c10 */ /* 0x000fe2000ff3e0ff */
[----:B------:R-:W-:Y:S02]  /*0b90*/  IMAD.MOV.U32 R13, RZ, RZ, 0x1 ;  /* 0x00000001ff0d7424 */ /* 0x000fe400078e00ff */
[----:B------:R-:W1:Y:S02]  /*0ba0*/  LDC R12, c[0x0][0x618] ;  /* 0x00018600ff0c7b82 */ /* 0x000e640000000800 */
[----:B------:R-:W-:-:S04]  /*0bb0*/  IMAD.X R5, RZ, RZ, ~UR4, P1 ;  /* 0x80000004ff057e24 */ /* 0x000fc800088e06ff */
[-C--:B0-----:R-:W-:Y:S02]  /*0bc0*/  IMAD R0, R5, R6.reuse, RZ ;  /* 0x0000000605007224 */ /* 0x081fe400078e02ff */
[----:B------:R-:W0:Y:S01]  /*0bd0*/  LDC R16, c[0x0][0x608] ;  /* 0x00018200ff107b82 */ /* 0x000e220000000800 */
[----:B------:R-:W-:Y:S02]  /*0be0*/  IMAD.MOV.U32 R5, RZ, RZ, R15 ;  /* 0x000000ffff057224 */ /* 0x000fe400078e000f */
[----:B------:R-:W-:-:S05]  /*0bf0*/  IMAD.WIDE.U32 R4, R3, R6, R4 ;  /* 0x0000000603047225 */ /* 0x000fca00078e0004 */
[----:B------:R-:W3:Y:S01]  /*0c00*/  LDC R20, c[0x0][0x658] ;  /* 0x00019600ff147b82 */ /* 0x000ee20000000800 */
[----:B------:R-:W-:Y:S01]  /*0c10*/  IMAD R3, R3, R7, R0 ;  /* 0x0000000703037224 */ /* 0x000fe200078e0200 */
[----:B--2---:R-:W-:-:S03]  /*0c20*/  ISETP.NE.U32.AND P1, PT, R22, RZ, PT ;  /* 0x000000ff1600720c */ /* 0x004fc60003f25070 */
[----:B------:R-:W-:Y:S01]  /*0c30*/  IMAD.IADD R3, R5, 0x1, R3 ;  /* 0x0000000105037824 */ /* 0x000fe200078e0203 */
[----:B------:R-:W-:Y:S01]  /*0c40*/  ISETP.NE.AND.EX P1, PT, R23, RZ, PT, P1 ;  /* 0x000000ff1700720c */ /* 0x000fe20003f25310 */
[----:B------:R-:W-:Y:S01]  /*0c50*/  IMAD.MOV.U32 R5, RZ, RZ, -0x1 ;  /* 0xffffffffff057424 */ /* 0x000fe200078e00ff */
[----:B------:R-:W2:Y:S02]  /*0c60*/  LDC R18, c[0x0][0x600] ;  /* 0x00018000ff127b82 */ /* 0x000ea40000000800 */
[-CC-:B-1----:R-:W-:Y:S02]  /*0c70*/  SHF.R.U64 R8, R4, R12.reuse, R3.reuse ;  /* 0x0000000c04087219 */ /* 0x182fe40000001203 */
[----:B------:R-:W-:-:S04]  /*0c80*/  SHF.R.U32.HI R3, RZ, R12, R3 ;  /* 0x0000000cff037219 */ /* 0x000fc80000011603 */
[----:B------:R-:W1:Y:S01]  /*0c90*/  LDC R11, c[0x0][0x648] ;  /* 0x00019200ff0b7b82 */ /* 0x000e620000000800 */
[-CC-:B0-----:R-:W-:Y:S02]  /*0ca0*/  SHF.R.U64 R19, R8, R16.reuse, R3.reuse ;  /* 0x0000001008137219 */ /* 0x181fe40000001203 */
[----:B------:R-:W-:-:S05]  /*0cb0*/  SHF.R.U32.HI R3, RZ, R16, R3 ;  /* 0x00000010ff037219 */ /* 0x000fca0000011603 */
[----:B------:R-:W0:Y:S01]  /*0cc0*/  LDC R15, c[0x0][0x638] ;  /* 0x00018e00ff0f7b82 */ /* 0x000e220000000800 */
[-CC-:B---3--:R-:W-:Y:S02]  /*0cd0*/  SHF.R.U64 R12, R19, R20.reuse, R3.reuse ;  /* 0x00000014130c7219 */ /* 0x188fe40000001203 */
[-C--:B------:R-:W-:Y:S02]  /*0ce0*/  SHF.L.U32 R0, R5, R20.reuse, RZ ;  /* 0x0000001405007219 */ /* 0x080fe400000006ff */
[----:B------:R-:W-:Y:S01]  /*0cf0*/  SHF.R.U32.HI R3, RZ, R20, R3 ;  /* 0x00000014ff037219 */ /* 0x000fe20000011603 */
[----:B------:R-:W-:Y:S01]  /*0d00*/  IMAD.MOV.U32 R2, RZ, RZ, R12 ;  /* 0x000000ffff027224 */ /* 0x000fe200078e000c */
[----:B------:R-:W-:Y:S01]  /*0d10*/  LOP3.LUT R0, RZ, R0, RZ, 0x33, !PT ;  /* 0x00000000ff007212 */ /* 0x000fe200078e33ff */
[----:B------:R-:W3:Y:S01]  /*0d20*/  LDC R17, c[0x0][0x610] ;  /* 0x00018400ff117b82 */ /* 0x000ee20000000800 */
[----:B------:R-:W-:Y:S05]  /*0d30*/  @!P1 BRA `(.L_x_10) ;  /* 0x0000000000289947 */ /* 0x000fea0003800000 */
[----:B------:R-:W4:Y:S02]  /*0d40*/  LDC R7, c[0x0][0x64c] ;  /* 0x00019300ff077b82 */ /* 0x000f240000000800 */
[----:B----4-:R-:W-:-:S05]  /*0d50*/  IADD3 R7, P1, R12, R7, RZ ;  /* 0x000000070c077210 */ /* 0x010fca0007f3e0ff */
[----:B------:R-:W-:-:S04]  /*0d60*/  IMAD.X R9, RZ, RZ, R3, P1 ;  /* 0x000000ffff097224 */ /* 0x000fc800008e0603 */
[----:B------:R-:W-:-:S04]  /*0d70*/  IMAD.WIDE.U32 R2, R9, R22, RZ ;  /* 0x0000001609027225 */ /* 0x000fc800078e00ff */
[----:B------:R-:W-:-:S04]  /*0d80*/  IMAD.WIDE.U32 R4, P1, R7, R23, R2 ;  /* 0x0000001707047225 */ /* 0x000fc80007820002 */
[----:B------:R-:W-:-:S04]  /*0d90*/  IMAD.WIDE.U32 R2, R7, R22, RZ ;  /* 0x0000001607027225 */ /* 0x000fc800078e00ff */
[----:B------:R-:W-:Y:S01]  /*0da0*/  IMAD.X R7, RZ, RZ, RZ, P1 ;  /* 0x000000ffff077224 */ /* 0x000fe200008e06ff */
[----:B------:R-:W-:Y:S01]  /*0db0*/  IADD3 RZ, P1, R3, R4, RZ ;  /* 0x0000000403ff7210 */ /* 0x000fe20007f3e0ff */
[----:B------:R-:W-:-:S04]  /*0dc0*/  IMAD.MOV.U32 R6, RZ, RZ, R5 ;  /* 0x000000ffff067224 */ /* 0x000fc800078e0005 */
[----:B------:R-:W-:-:S08]  /*0dd0*/  IMAD.WIDE.U32.X R2, R9, R23, R6, P1 ;  /* 0x0000001709027225 */ /* 0x000fd000008e0406 */
.L_x_10:
[----:B-1----:R-:W-:Y:S01]  /*0de0*/  SHF.R.U64 R4, R2, R11, R3 ;  /* 0x0000000b02047219 */ /* 0x002fe20000001203 */
[----:B--2---:R-:W-:Y:S01]  /*0df0*/  VIADD R5, R18, 0xffffffff ;  /* 0xffffffff12057836 */ /* 0x004fe20000000000 */
[----:B------:R-:W-:Y:S02]  /*0e00*/  SHF.L.U32 R2, R13, R20, RZ ;  /* 0x000000140d027219 */ /* 0x000fe400000006ff */
[----:B------:R-:W-:Y:S01]  /*0e10*/  LOP3.LUT R3, R19, R0, RZ, 0xc0, !PT ;  /* 0x0000000013037212 */ /* 0x000fe200078ec0ff */
[----:B------:R-:W-:Y:S01]  /*0e20*/  IMAD.MOV R6, RZ, RZ, -R4 ;  /* 0x000000ffff067224 */ /* 0x000fe200078e0a04 */
[----:B------:R-:W-:Y:S02]  /*0e30*/  SEL R0, R10, R21, !P4 ;  /* 0x000000150a007207 */ /* 0x000fe40006000000 */
[----:B------:R-:W-:Y:S01]  /*0e40*/  LOP3.LUT R5, R8, R5, RZ, 0xc0, !PT ;  /* 0x0000000508057212 */ /* 0x000fe200078ec0ff */
[----:B------:R-:W-:Y:S02]  /*0e50*/  IMAD R7, R2, R4, R3 ;  /* 0x0000000402077224 */ /* 0x000fe400078e0203 */
[----:B0-----:R-:W-:-:S02]  /*0e60*/  IMAD R3, R6, R15, R12 ;  /* 0x0000000f06037224 */ /* 0x001fc400078e020c */
[----:B---3--:R-:W-:Y:S02]  /*0e70*/  IMAD R2, R7, R17, R0 ;  /* 0x0000001107027224 */ /* 0x008fe400078e0200 */
[----:B------:R-:W-:Y:S02]  /*0e80*/  IMAD R3, R3, R18, R5 ;  /* 0x0000001203037224 */ /* 0x000fe400078e0205 */
[----:B------:R-:W-:-:S03]  /*0e90*/  IMAD.MOV.U32 R0, RZ, RZ, 0x1 ;  /* 0x00000001ff007424 */ /* 0x000fc600078e00ff */
[----:B------:R-:W-:Y:S02]  /*0ea0*/  SEL R4, R3, R2, !P4 ;  /* 0x0000000203047207 */ /* 0x000fe40006000000 */
[----:B------:R-:W-:-:S03]  /*0eb0*/  SEL R2, R2, R3, !P4 ;  /* 0x0000000302027207 */ /* 0x000fc60006000000 */
[----:B------:R0:W-:Y:S04]  /*0ec0*/  STL [R1+0x464], R4 ;  /* 0x0004640401007387 */ /* 0x0001e80000100800 */
[----:B------:R0:W-:Y:S02]  /*0ed0*/  STL [R1+0x468], R2 ;  /* 0x0004680201007387 */ /* 0x0001e40000100800 */
.L_x_8:
[----:B------:R-:W-:-:S08]  /*0ee0*/  NOP ;  /* 0x0000000000007918 */ /* 0x000fd00000000000 */
[----:B------:R-:W2:Y:S02]  /*0ef0*/  USETMAXREG.TRY_ALLOC.CTAPOOL UP0, 0xf0 ;  /* 0x000000f0000079c8 */ /* 0x000ea40008000600 */
[----:B--2---:R-:W-:-:S13]  /*0f00*/  PLOP3.LUT P1, PT, PT, PT, UP0, 0x80, 0x0 ;  /* 0x000000000000781c */ /* 0x004fda0003f2f008 */
[----:B------:R-:W-:Y:S05]  /*0f10*/  @!P1 BRA `(.L_x_8) ;  /* 0xfffffffc00f09947 */ /* 0x000fea000383ffff */
[----:B------:R-:W-:Y:S01]  /*0f20*/  ULDC.64 UR4, c[0x0][0x598] ;  /* 0x0001660000047ab9 */ /* 0x000fe20000000a00 */
[----:B------:R-:W-:Y:S01]  /*0f30*/  ULDC.64 UR18, c[0x0][0x208] ;  /* 0x0000820000127ab9 */ /* 0x000fe20000000a00 */
[----:B------:R-:W-:-:S04]  /*0f40*/  ISETP.NE.U32.AND P1, PT, RZ, UR4, PT ;  /* 0x00000004ff007c0c */ /* 0x000fc8000bf25070 */
[----:B------:R-:W-:-:S13]  /*0f50*/  ISETP.NE.AND.EX P1, PT, RZ, UR5, PT, P1 ;  /* 0x00000005ff007c0c */ /* 0x000fda000bf25310 */
[----:B------:R-:W-:Y:S05]  /*0f60*/  @!P1 BRA `(.L_x_11) ;  /* 0x0000000000209947 */ /* 0x000fea0003800000 */
[----:B0-----:R-:W0:Y:S02]  /*0f70*/  LDC.64 R2, c[0x0][0x598] ;  /* 0x00016600ff027b82 */ /* 0x001e240000000a00 */
[----:B0-----:R-:W2:Y:S02]  /*0f80*/  LDG.E.64 R2, desc[UR18][R2.64] ;  /* 0x0000001202027981 */ /* 0x001ea4000c1e1b00 */
[----:B--2---:R-:W-:-:S04]  /*0f90*/  ISETP.NE.U32.AND P1, PT, R2, RZ, PT ;  /* 0x000000ff0200720c */ /* 0x004fc80003f25070 */
[----:B------:R-:W-:-:S13]  /*0fa0*/  ISETP.NE.AND.EX P1, PT, R3, RZ, PT, P1 ;  /* 0x000000ff0300720c */ /* 0x000fda0003f25310 */
[----:B------:R-:W-:Y:S05]  /*0fb0*/  @!P1 BRA `(.L_x_11) ;  /* 0x00000000000c9947 */ /* 0x000fea0003800000 */
[----:B------:R-:W2:Y:S02]  /*0fc0*/  LD.E R2, desc[UR18][R2.64] ;  /* 0x0000001202027980 */ /* 0x000ea4000c101900 */
[----:B--2---:R-:W-:Y:S01]  /*0fd0*/  R2UR UR20, R2 ;  /* 0x00000000021472ca */ /* 0x004fe200000e0000 */
[----:B------:R-:W-:-:S14]  /*0fe0*/  BRA `(.L_x_12) ;  /* 0x0000000000247947 */ /* 0x000fdc0003800000 */
.L_x_11:
[----:B------:R-:W-:Y:S02]  /*0ff0*/  ULDC.64 UR4, c[0x0][0x588] ;  /* 0x0001620000047ab9 */ /* 0x000fe40000000a00 */
[----:B------:R-:W-:-:S04]  /*1000*/  ISETP.NE.U32.AND P1, PT, RZ, UR4, PT ;  /* 0x00000004ff007c0c */ /* 0x000fc8000bf25070 */
[----:B------:R-:W-:-:S13]  /*1010*/  ISETP.NE.AND.EX P1, PT, RZ, UR5, PT, P1 ;  /* 0x00000005ff007c0c */ /* 0x000fda000bf25310 */
[----:B------:R-:W-:Y:S05]  /*1020*/  @!P1 BRA `(.L_x_13) ;  /* 0x0000000000109947 */ /* 0x000fea0003800000 */
[----:B0-----:R-:W0:Y:S02]  /*1030*/  LDC.64 R2, c[0x0][0x588] ;  /* 0x00016200ff027b82 */ /* 0x001e240000000a00 */
[----:B0-----:R-:W2:Y:S02]  /*1040*/  LDG.E R2, desc[UR18][R2.64] ;  /* 0x0000001202027981 */ /* 0x001ea4000c1e1900 */
[----:B--2---:R-:W-:Y:S01]  /*1050*/  R2UR UR20, R2 ;  /* 0x00000000021472ca */ /* 0x004fe200000e0000 */
[----:B------:R-:W-:-:S14]  /*1060*/  BRA `(.L_x_12) ;  /* 0x0000000000047947 */ /* 0x000fdc0003800000 */
.L_x_13:
[----:B------:R-:W-:-:S05]  /*1070*/  ULDC UR20, c[0x0][0x580] ;  /* 0x0001600000147ab9 */ /* 0x000fca0000000800 */
.L_x_12:
[----:B------:R-:W-:Y:S02]  /*1080*/  ULDC.64 UR4, c[0x0][0x5a0] ;  /* 0x0001680000047ab9 */ /* 0x000fe40000000a00 */
        /* <DEDUP_REMOVED lines=11> */
.L_x_14:
        /* <DEDUP_REMOVED lines=8> */
.L_x_16:
[----:B------:R-:W-:-:S05]  /*11c0*/  ULDC UR21, c[0x0][0x584] ;  /* 0x0001610000157ab9 */ /* 0x000fca0000000800 */
.L_x_15:
[----:B------:R-:W-:-:S13]  /*11d0*/  LOP3.LUT P1, RZ, R0, 0xff, RZ, 0xc0, !PT ;  /* 0x000000ff00ff7812 */ /* 0x000fda000782c0ff */
[----:B------:R-:W-:Y:S05]  /*11e0*/  @!P1 EXIT ;  /* 0x000000000000994d */ /* 0x000fea0003800000 */
[----:B------:R-:W-:Y:S01]  /*11f0*/  ULDC UR4, c[0x0][0x28c] ;  /* 0x0000a30000047ab9 */ /* 0x000fe20000000800 */
[----:B------:R-:W-:Y:S02]  /*1200*/  ULOP3.LUT UR22, UR13, 0x1, URZ, 0xfc, !UPT ;  /* 0x000000010d167892 */ /* 0x000fe4000f8efc3f */
[----:B------:R-:W-:-:S04]  /*1210*/  UIADD3 UR4, UR4, 0x1f, URZ ;  /* 0x0000001f04047890 */ /* 0x000fc8000fffe03f */
[----:B------:R-:W-:-:S04]  /*1220*/  USHF.R.S32.HI UR5, URZ, 0x1f, UR4 ;  /* 0x0000001f3f057899 */ /* 0x000fc80008011404 */
[----:B------:R-:W-:-:S03]  /*1230*/  ULEA.HI UR5, UR5, UR4, URZ, 0x5 ;  /* 0x0000000405057291 */ /* 0x000fc6000f8f283f */
[----:B------:R-:W-:Y:S01]  /*1240*/  UMOV UR4, URZ ;  /* 0x0000003f00047c82 */ /* 0x000fe20008000000 */
[----:B------:R-:W-:-:S03]  /*1250*/  USHF.R.S32.HI UR12, URZ, 0x5, UR5 ;  /* 0x000000053f0c7899 */ /* 0x000fc60008011405 */
[----:B------:R-:W-:-:S09]  /*1260*/  UMOV UR5, URZ ;  /* 0x0000003f00057c82 */ /* 0x000fd20008000000 */
.L_x_553:
[----:B------:R-:W-:Y:S01]  /*1270*/  STL [R1+0x454], RZ ;  /* 0x000454ff01007387 */ /* 0x000fe20000100800 */
[----:B--2---:R-:W2:Y:S01]  /*1280*/  S2UR UR11, SR_CgaCtaId ;  /* 0x00000000000b79c3 */ /* 0x004ea20000008800 */
[----:B------:R-:W-:Y:S01]  /*1290*/  UMOV UR15, 0x400 ;  /* 0x00000400000f7882 */ /* 0x000fe20000000000 */
[----:B------:R-:W-:Y:S01]  /*12a0*/  UMOV UR6, URZ ;  /* 0x0000003f00067c82 */ /* 0x000fe20008000000 */
[----:B------:R-:W-:Y:S01]  /*12b0*/  STL [R1+0x450], RZ ;  /* 0x000450ff01007387 */ /* 0x000fe20000100800 */
[----:B------:R-:W-:Y:S01]  /*12c0*/  UMOV UR7, URZ ;  /* 0x0000003f00077c82 */ /* 0x000fe20008000000 */
[----:B------:R-:W-:Y:S01]  /*12d0*/  UMOV UR8, URZ ;  /* 0x0000003f00087c82 */ /* 0x000fe20008000000 */
[----:B------:R-:W-:Y:S01]  /*12e0*/  UMOV UR17, UR5 ;  /* 0x0000000500117c82 */ /* 0x000fe20008000000 */
[----:B------:R-:W-:Y:S01]  /*12f0*/  STL [R1+0x44c], RZ ;  /* 0x00044cff01007387 */ /* 0x000fe20000100800 */
[----:B0-----:R-:W0:Y:S01]  /*1300*/  LDC R2, c[0x0][0x28c] ;  /* 0x0000a300ff027b82 */ /* 0x001e220000000800 */
[----:B------:R-:W-:-:S02]  /*1310*/  CS2R R236, SRZ ;  /* 0x0000000000ec7805 */ /* 0x000fc4000001ff00 */
[----:B------:R-:W-:Y:S01]  /*1320*/  CS2R R234, SRZ ;  /* 0x0000000000ea7805 */ /* 0x000fe2000001ff00 */
[----:B------:R-:W-:Y:S01]  /*1330*/  STL [R1+0x448], RZ ;  /* 0x000448ff01007387 */ /* 0x000fe20000100800 */
[----:B------:R-:W-:Y:S02]  /*1340*/  CS2R R232, SRZ ;  /* 0x0000000000e87805 */ /* 0x000fe4000001ff00 */
[----:B------:R-:W-:Y:S02]  /*1350*/  CS2R R230, SRZ ;  /* 0x0000000000e67805 */ /* 0x000fe4000001ff00 */
[----:B------:R-:W-:Y:S01]  /*1360*/  CS2R R228, SRZ ;  /* 0x0000000000e47805 */ /* 0x000fe2000001ff00 */
[----:B------:R-:W-:Y:S01]  /*1370*/  STL [R1+0x444], RZ ;  /* 0x000444ff01007387 */ /* 0x000fe20000100800 */
[----:B------:R-:W-:Y:S02]  /*1380*/  CS2R R226, SRZ ;  /* 0x0000000000e27805 */ /* 0x000fe4000001ff00 */
[----:B------:R-:W-:-:S02]  /*1390*/  CS2R R224, SRZ ;  /* 0x0000000000e07805 */ /* 0x000fc4000001ff00 */
[----:B------:R-:W-:Y:S01]  /*13a0*/  CS2R R222, SRZ ;  /* 0x0000000000de7805 */ /* 0x000fe2000001ff00 */
[----:B------:R-:W-:Y:S01]  /*13b0*/  STL [R1+0x440], RZ ;  /* 0x000440ff01007387 */ /* 0x000fe20000100800 */
[----:B------:R-:W-:Y:S02]  /*13c0*/  CS2R R220, SRZ ;  /* 0x0000000000dc7805 */ /* 0x000fe4000001ff00 */
[----:B------:R-:W-:Y:S02]  /*13d0*/  CS2R R218, SRZ ;  /* 0x0000000000da7805 */ /* 0x000fe4000001ff00 */
[----:B------:R-:W-:Y:S01]  /*13e0*/  CS2R R216, SRZ ;  /* 0x0000000000d87805 */ /* 0x000fe2000001ff00 */
[----:B------:R-:W-:Y:S01]  /*13f0*/  STL [R1+0x43c], RZ ;  /* 0x00043cff01007387 */ /* 0x000fe20000100800 */
[----:B--2---:R-:W-:Y:S01]  /*1400*/  ULEA UR15, UR11, UR15, 0x18 ;  /* 0x0000000f0b0f7291 */ /* 0x004fe2000f8ec03f */
[----:B------:R-:W-:Y:S02]  /*1410*/  CS2R R214, SRZ ;  /* 0x0000000000d67805 */ /* 0x000fe4000001ff00 */
[----:B------:R-:W-:Y:S01]  /*1420*/  CS2R R212, SRZ ;  /* 0x0000000000d47805 */ /* 0x000fe2000001ff00 */
[----:B------:R-:W-:Y:S01]  /*1430*/  STL [R1+0x438], RZ ;  /* 0x000438ff01007387 */ /* 0x000fe20000100800 */
[----:B------:R-:W-:-:S02]  /*1440*/  CS2R R210, SRZ ;  /* 0x0000000000d27805 */ /* 0x000fc4000001ff00 */
[----:B------:R-:W-:Y:S02]  /*1450*/  CS2R R208, SRZ ;  /* 0x0000000000d07805 */ /* 0x000fe4000001ff00 */
[----:B------:R-:W-:Y:S01]  /*1460*/  CS2R R206, SRZ ;  /* 0x0000000000ce7805 */ /* 0x000fe2000001ff00 */
[----:B------:R-:W-:Y:S01]  /*1470*/  STL [R1+0x434], RZ ;  /* 0x000434ff01007387 */ /* 0x000fe20000100800 */
[----:B0-----:R-:W-:Y:S02]  /*1480*/  ISETP.GE.AND P1, PT, R2, 0x1, PT ;  /* 0x000000010200780c */ /* 0x001fe40003f26270 */
[----:B------:R-:W-:Y:S02]  /*1490*/  CS2R R204, SRZ ;  /* 0x0000000000cc7805 */ /* 0x000fe4000001ff00 */
[----:B------:R-:W-:Y:S01]  /*14a0*/  CS2R R202, SRZ ;  /* 0x0000000000ca7805 */ /* 0x000fe2000001ff00 */
[----:B------:R-:W-:Y:S01]  /*14b0*/  STL [R1+0x430], RZ ;  /* 0x000430ff01007387 */ /* 0x000fe20000100800 */
[----:B------:R-:W-:-:S02]  /*14c0*/  CS2R R200, SRZ ;  /* 0x0000000000c87805 */ /* 0x000fc4000001ff00 */
[----:B------:R-:W-:Y:S02]  /*14d0*/  CS2R R198, SRZ ;  /* 0x0000000000c67805 */ /* 0x000fe4000001ff00 */
[----:B------:R-:W-:Y:S01]  /*14e0*/  CS2R R196, SRZ ;  /* 0x0000000000c47805 */ /* 0x000fe2000001ff00 */
[----:B------:R-:W-:Y:S01]  /*14f0*/  STL [R1+0x42c], RZ ;  /* 0x00042cff01007387 */ /* 0x000fe20000100800 */
[----:B------:R-:W-:Y:S02]  /*1500*/  CS2R R194, SRZ ;  /* 0x0000000000c27805 */ /* 0x000fe4000001ff00 */
        /* <DEDUP_REMOVED lines=33> */
[----:B-1----:R-:W-:Y:S01]  /*1720*/  CS2R R14, SRZ ;  /* 0x00000000000e7805 */ /* 0x002fe2000001ff00 */
        /* <DEDUP_REMOVED lines=92> */
[----:B------:R-:W-:Y:S04]  /*1cf0*/  STL [R1+0x3ac], RZ ;  /* 0x0003acff01007387 */ /* 0x000fe80000100800 */
        /* <DEDUP_REMOVED lines=107> */
[----:B------:R-:W-:Y:S04]  /*23b0*/  STL [R1], RZ ;  /* 0x000000ff01007387 */ /* 0x000fe80000100800 */
        /* <DEDUP_REMOVED lines=39> */
[----:B------:R-:W-:Y:S01]  /*2630*/  STL [R1+0xa0], RZ ;  /* 0x0000a0ff01007387 */ /* 0x000fe20000100800 */
[----:B------:R-:W0:Y:S03]  /*2640*/  S2R R0, SR_TID.X ;  /* 0x0000000000007919 */ /* 0x000e260000002100 */
        /* <DEDUP_REMOVED lines=8> */
[----:B0-----:R-:W-:-:S03]  /*26d0*/  LOP3.LUT R0, R0, 0x80, RZ, 0xc0, !PT ;  /* 0x0000008000007812 */ /* 0x001fc600078ec0ff */
[----:B------:R-:W-:Y:S01]  /*26e0*/  STL [R1+0xc4], RZ ;  /* 0x0000c4ff01007387 */ /* 0x000fe20000100800 */
[----:B------:R-:W-:-:S03]  /*26f0*/  SHF.R.U32.HI R0, RZ, 0x7, R0 ;  /* 0x00000007ff007819 */ /* 0x000fc60000011600 */
        /* <DEDUP_REMOVED lines=33> */
[----:B------:R-:W0:Y:S04]  /*2910*/  SHFL.IDX PT, R0, R0, RZ, 0x1f ;  /* 0x00001fff00007589 */ /* 0x000e2800000e0000 */
[----:B------:R1:W-:Y:S04]  /*2920*/  STL [R1+0x14c], RZ ;  /* 0x00014cff01007387 */ /* 0x0003e80000100800 */
[----:B------:R1:W-:Y:S04]  /*2930*/  STL [R1+0x150], RZ ;  /* 0x000150ff01007387 */ /* 0x0003e80000100800 */
[----:B------:R1:W-:Y:S04]  /*2940*/  STL [R1+0x154], RZ ;  /* 0x000154ff01007387 */ /* 0x0003e80000100800 */
[----:B------:R1:W-:Y:S04]  /*2950*/  STL [R1+0x158], RZ ;  /* 0x000158ff01007387 */ /* 0x0003e80000100800 */
[----:B------:R1:W-:Y:S04]  /*2960*/  STL [R1+0x15c], RZ ;  /* 0x00015cff01007387 */ /* 0x0003e80000100800 */
[----:B------:R1:W-:Y:S01]  /*2970*/  STL [R1+0x160], RZ ;  /* 0x000160ff01007387 */ /* 0x0003e20000100800 */
[----:B0-----:R-:W-:Y:S01]  /*2980*/  R2UR UR9, R0 ;  /* 0x00000000000972ca */ /* 0x001fe200000e0000 */
[----:B------:R-:W-:-:S02]  /*2990*/  IMAD.U32 R0, RZ, RZ, UR4 ;  /* 0x00000004ff007e24 */ /* 0x000fc4000f8e00ff */
[----:B------:R1:W-:Y:S04]  /*29a0*/  STL [R1+0x164], RZ ;  /* 0x000164ff01007387 */ /* 0x0003e80000100800 */
[----:B------:R1:W-:Y:S04]  /*29b0*/  STL [R1+0x168], RZ ;  /* 0x000168ff01007387 */ /* 0x0003e80000100800 */
[----:B------:R1:W-:Y:S02]  /*29c0*/  STL [R1+0x16c], RZ ;  /* 0x00016cff01007387 */ /* 0x0003e40000100800 */
[----:B------:R-:W-:-:S02]  /*29d0*/  ULEA.HI UR10, UR9, UR9, URZ, 0x1 ;  /* 0x00000009090a7291 */ /* 0x000fc4000f8f083f */
[----:B------:R1:W-:Y:S02]  /*29e0*/  STL [R1+0x170], RZ ;  /* 0x000170ff01007387 */ /* 0x0003e40000100800 */
[----:B------:R-:W-:Y:S02]  /*29f0*/  ULOP3.LUT UR10, UR10, 0x1ffffe, URZ, 0xc0, !UPT ;  /* 0x001ffffe0a0a7892 */ /* 0x000fe4000f8ec03f */
[----:B------:R1:W-:Y:S02]  /*2a00*/  STL [R1+0x174], RZ ;  /* 0x000174ff01007387 */ /* 0x0003e40000100800 */
[----:B------:R-:W-:Y:S02]  /*2a10*/  UIADD3 UR10, UR9, -UR10, URZ ;  /* 0x8000000a090a7290 */ /* 0x000fe4000fffe03f */
[----:B------:R1:W-:Y:S02]  /*2a20*/  STL [R1+0x178], RZ ;  /* 0x000178ff01007387 */ /* 0x0003e40000100800 */
[----:B------:R-:W-:-:S02]  /*2a30*/  ULEA UR10, UR10, UR15, 0xb ;  /* 0x0000000f0a0a7291 */ /* 0x000fc4000f8e583f */
[----:B------:R1:W-:Y:S02]  /*2a40*/  STL [R1+0x17c], RZ ;  /* 0x00017cff01007387 */ /* 0x0003e40000100800 */
[----:B------:R-:W-:Y:S02]  /*2a50*/  UIADD3 UR10, UR10, 0x100, URZ ;  /* 0x000001000a0a7890 */ /* 0x000fe4000fffe03f */
[----:B------:R1:W-:Y:S02]  /*2a60*/  STL [R1+0x180], RZ ;  /* 0x000180ff01007387 */ /* 0x0003e40000100800 */
[----:B------:R-:W-:Y:S02]  /*2a70*/  USHF.R.U32.HI UR10, URZ, 0x4, UR10 ;  /* 0x000000043f0a7899 */ /* 0x000fe4000801160a */
[----:B------:R1:W-:Y:S02]  /*2a80*/  STL [R1+0x184], RZ ;  /* 0x000184ff01007387 */ /* 0x0003e40000100800 */
[----:B------:R-:W-:-:S02]  /*2a90*/  ULOP3.LUT UR16, UR10, 0x3fff, URZ, 0xc0, !UPT ;  /* 0x00003fff0a107892 */ /* 0x000fc4000f8ec03f */
[----:B------:R1:W-:Y:S04]  /*2aa0*/  STL [R1+0x188], RZ ;  /* 0x000188ff01007387 */ /* 0x0003e80000100800 */
        /* <DEDUP_REMOVED lines=28> */
[----:B------:R1:W-:Y:S01]  /*2c70*/  STL [R1+0x1fc], RZ ;  /* 0x0001fcff01007387 */ /* 0x0003e20000100800 */
[----:B------:R-:W-:Y:S05]  /*2c80*/  @!P1 BRA `(.L_x_17) ;  /* 0x0000003400dc9947 */ /* 0x000fea0003800000 */
[----:B------:R-:W-:-:S06]  /*2c90*/  UISETP.NE.AND UP0, UPT, UR22, 0x3, UPT ;  /* 0x000000031600788c */ /* 0x000fcc000bf05270 */
[----:B------:R-:W-:-:S13]  /*2ca0*/  PLOP3.LUT P2, PT, PT, PT, UP0, 0x80, 0x0 ;  /* 0x000000000000781c */ /* 0x000fda0003f4f008 */
[----:B------:R-:W-:Y:S05]  /*2cb0*/  @!P2 BRA `(.L_x_18) ;  /* 0x000000000004a947 */ /* 0x000fea0003800000 */
[----:B------:R-:W-:Y:S01]  /*2cc0*/  BPT.TRAP 0x1 ;  /* 0x000000040000795c */ /* 0x000fe20000300000 */
.L_x_18:
[----:B------:R-:W-:Y:S01]  /*2cd0*/  ULEA UR7, UR5, UR15, 0x3 ;  /* 0x0000000f05077291 */ /* 0x000fe2000f8e183f */
[----:B------:R-:W-:-:S05]  /*2ce0*/  IMAD.U32 R0, RZ, RZ, UR4 ;  /* 0x00000004ff007e24 */ /* 0x000fca000f8e00ff */
[----:B------:R-:W-:-:S04]  /*2cf0*/  SHF.L.U32 R0, R0, 0x1f, RZ ;  /* 0x0000001f00007819 */ /* 0x000fc800000006ff */
[----:B------:R0:W2:Y:S01]  /*2d00*/  SYNCS.PHASECHK.TRANS64.TRYWAIT P1, [UR7], R0 ;  /* 0x00000000ff0075a7 */ /* 0x0000a20008020147 */
[----:B------:R-:W-:Y:S05]  /*2d10*/  @!P2 BRA `(.L_x_19) ;  /* 0x000000000004a947 */ /* 0x000fea0003800000 */
[----:B------:R-:W-:Y:S01]  /*2d20*/  BPT.TRAP 0x1 ;  /* 0x000000040000795c */ /* 0x000fe20000300000 */
.L_x_19:
[----:B------:R3:W-:Y:S01]  /*2d30*/  STL [R1+0x454], RZ ;  /* 0x000454ff01007387 */ /* 0x0007e20000100800 */
[----:B------:R-:W-:Y:S01]  /*2d40*/  UMOV UR6, 0x1 ;  /* 0x0000000100067882 */ /* 0x000fe20000000000 */
[----:B--2---:R-:W-:Y:S05]  /*2d50*/  @P1 BRA `(.L_x_20) ;  /* 0x0000000000081947 */ /* 0x004fea0003800000 */
[----:B------:R-:W2:Y:S02]  /*2d60*/  SYNCS.PHASECHK.TRANS64.TRYWAIT P1, [UR7], R0 ;  /* 0x00000000ff0075a7 */ /* 0x000ea40008020147 */
[----:B--2---:R-:W-:Y:S05]  /*2d70*/  @!P1 BRA `(.L_x_21) ;  /* 0x0000020400c49947 */ /* 0x004fea0003800000 */
.L_x_20:
[----:B------:R-:W-:Y:S01]  /*2d80*/  UIADD3 UR7, UR15, 0x8100, URZ ;  /* 0x000081000f077890 */ /* 0x000fe2000fffe03f */
[----:B------:R-:W-:Y:S01]  /*2d90*/  WARPGROUP.ARRIVE ;  /* 0x00000000000079c5 */ /* 0x000fe20000000000 */
[----:B------:R-:W-:Y:S01]  /*2da0*/  ULOP3.LUT UR8, UR16, 0x10000, URZ, 0xfc, !UPT ;  /* 0x0001000010087892 */ /* 0x000fe2000f8efc3f */
[----:B------:R-:W-:Y:S01]  /*2db0*/  STL [R1+0x450], RZ ;  /* 0x000450ff01007387 */ /* 0x000fe20000100800 */
[----:B------:R-:W-:Y:S01]  /*2dc0*/  USHF.R.U32.HI UR7, URZ, 0x4, UR7 ;  /* 0x000000043f077899 */ /* 0x000fe20008011607 */
[----:B------:R-:W-:Y:S01]  /*2dd0*/  CS2R R236, SRZ ;  /* 0x0000000000ec7805 */ /* 0x000fe2000001ff00 */
[----:B------:R-:W-:Y:S01]  /*2de0*/  ULEA UR8, UR5, UR8, 0x9 ;  /* 0x0000000805087291 */ /* 0x000fe2000f8e483f */
[----:B------:R-:W-:Y:S01]  /*2df0*/  STL [R1+0x44c], RZ ;  /* 0x00044cff01007387 */ /* 0x000fe20000100800 */
[----:B------:R-:W-:Y:S01]  /*2e00*/  ULOP3.LUT UR7, UR7, 0x3fff, URZ, 0xc0, !UPT ;  /* 0x00003fff07077892 */ /* 0x000fe2000f8ec03f */
[----:B------:R-:W-:Y:S01]  /*2e10*/  CS2R R234, SRZ ;  /* 0x0000000000ea7805 */ /* 0x000fe2000001ff00 */
[----:B------:R-:W-:Y:S01]  /*2e20*/  UMOV UR9, 0xc0000010 ;  /* 0xc000001000097882 */ /* 0x000fe20000000000 */
[----:B------:R-:W-:Y:S01]  /*2e30*/  UMOV UR11, 0xc0000010 ;  /* 0xc0000010000b7882 */ /* 0x000fe20000000000 */
[----:B------:R-:W-:Y:S01]  /*2e40*/  ULOP3.LUT UR7, UR7, 0x10000, URZ, 0xfc, !UPT ;  /* 0x0001000007077892 */ /* 0x000fe2000f8efc3f */
[----:B------:R-:W-:Y:S01]  /*2e50*/  STL [R1+0x448], RZ ;  /* 0x000448ff01007387 */ /* 0x000fe20000100800 */
[----:B------:R-:W-:-:S02]  /*2e60*/  CS2R R232, SRZ ;  /* 0x0000000000e87805 */ /* 0x000fc4000001ff00 */
[----:B------:R-:W-:Y:S01]  /*2e70*/  CS2R R230, SRZ ;  /* 0x0000000000e67805 */ /* 0x000fe2000001ff00 */
[----:B------:R-:W-:Y:S01]  /*2e80*/  ULEA UR10, UR5, UR7, 0x9 ;  /* 0x00000007050a7291 */ /* 0x000fe2000f8e483f */
[----:B------:R-:W-:Y:S01]  /*2e90*/  STL [R1+0x444], RZ ;  /* 0x000444ff01007387 */ /* 0x000fe20000100800 */
[----:B------:R-:W-:Y:S01]  /*2ea0*/  CS2R R228, SRZ ;  /* 0x0000000000e47805 */ /* 0x000fe2000001ff00 */
[----:B------:R-:W-:Y:S01]  /*2eb0*/  ULDC UR7, c[0x0][0x50c] ;  /* 0x0001430000077ab9 */ /* 0x000fe20000000800 */
[----:B------:R-:W-:Y:S01]  /*2ec0*/  CS2R R226, SRZ ;  /* 0x0000000000e27805 */ /* 0x000fe2000001ff00 */
[----:B------:R-:W-:Y:S01]  /*2ed0*/  STL [R1+0x440], RZ ;  /* 0x000440ff01007387 */ /* 0x000fe20000100800 */
[----:B------:R-:W-:Y:S01]  /*2ee0*/  UISETP.NE.AND UP0, UPT, UR7, 0x1, UPT ;  /* 0x000000010700788c */ /* 0x000fe2000bf05270 */
[----:B------:R-:W-:Y:S02]  /*2ef0*/  CS2R R224, SRZ ;  /* 0x0000000000e07805 */ /* 0x000fe4000001ff00 */
[----:B------:R-:W-:Y:S01]  /*2f00*/  CS2R R222, SRZ ;  /* 0x0000000000de7805 */ /* 0x000fe2000001ff00 */
[----:B------:R-:W-:Y:S01]  /*2f10*/  QGMMA.64x256x32.F32.E5M2.E5M2 R4, gdesc[UR8], RZ, !UPT, gsb0 ;  /* 0x03e00000080479f3 */ /* 0x000fe2000c0038ff */
[----:B------:R-:W-:Y:S01]  /*2f20*/  STL [R1+0x43c], RZ ;  /* 0x00043cff01007387 */ /* 0x000fe20000100800 */
[----:B------:R-:W-:Y:S01]  /*2f30*/  UIADD3 UR8, UR8, 0x100, URZ ;  /* 0x0000010008087890 */ /* 0x000fe2000fffe03f */
[----:B------:R-:W-:Y:S01]  /*2f40*/  CS2R R220, SRZ ;  /* 0x0000000000dc7805 */ /* 0x000fe2000001ff00 */
[----:B------:R-:W-:Y:S01]  /*2f50*/  UMOV UR9, 0xc0000010 ;  /* 0xc000001000097882 */ /* 0x000fe20000000000 */
[----:B------:R-:W-:Y:S01]  /*2f60*/  STL [R1+0x438], RZ ;  /* 0x000438ff01007387 */ /* 0x000fe20000100800 */
[----:B------:R-:W-:Y:S01]  /*2f70*/  USEL UR7, URZ, 0x1, UP0 ;  /* 0x000000013f077887 */ /* 0x000fe20008000000 */
[----:B------:R-:W-:-:S02]  /*2f80*/  CS2R R218, SRZ ;  /* 0x0000000000da7805 */ /* 0x000fc4000001ff00 */
[----:B------:R-:W-:Y:S01]  /*2f90*/  CS2R R216, SRZ ;  /* 0x0000000000d87805 */ /* 0x000fe2000001ff00 */
[----:B------:R-:W-:Y:S01]  /*2fa0*/  STL [R1+0x434], RZ ;  /* 0x000434ff01007387 */ /* 0x000fe20000100800 */
[----:B------:R-:W-:Y:S02]  /*2fb0*/  CS2R R214, SRZ ;  /* 0x0000000000d67805 */ /* 0x000fe4000001ff00 */
[----:B------:R-:W-:Y:S02]  /*2fc0*/  CS2R R212, SRZ ;  /* 0x0000000000d47805 */ /* 0x000fe4000001ff00 */
[----:B------:R-:W-:Y:S01]  /*2fd0*/  ISETP.NE.AND P1, PT, RZ, UR7, PT ;  /* 0x00000007ff007c0c */ /* 0x000fe2000bf25270 */
        /* <DEDUP_REMOVED lines=93> */
[----:B------:R-:W-:-:S02]  /*35b0*/  WARPGROUP.DEPBAR.LE gsb0, 0x0 ;  /* 0x00008000000079c5 */ /* 0x000fc40000010000 */
[----:B--2---:R-:W-:Y:S01]  /*35c0*/  IMAD.MOV.U32 R3, RZ, RZ, R129 ;  /* 0x000000ffff037224 */ /* 0x004fe200078e0081 */
[----:B------:R-:W-:Y:S01]  /*35d0*/  STL [R1+0x334], RZ ;  /* 0x000334ff01007387 */ /* 0x000fe20000100800 */
[----:B------:R-:W-:Y:S02]  /*35e0*/  IMAD.MOV.U32 R2, RZ, RZ, R130 ;  /* 0x000000ffff027224 */ /* 0x000fe400078e0082 */
[----:B0-----:R-:W-:Y:S01]  /*35f0*/  IMAD.MOV.U32 R0, RZ, RZ, R131 ;  /* 0x000000ffff007224 */ /* 0x001fe200078e0083 */
        /* <DEDUP_REMOVED lines=23> */
[----:B------:R0:W-:Y:S04]  /*3770*/  STL.64 [R1], R4 ;  /* 0x0000000401007387 */ /* 0x0001e80000100a00 */
[----:B------:R2:W-:Y:S04]  /*3780*/  STL.64 [R1+0x8], R6 ;  /* 0x0000080601007387 */ /* 0x0005e80000100a00 */
[----:B------:R4:W-:Y:S04]  /*3790*/  STL.64 [R1+0x10], R8 ;  /* 0x0000100801007387 */ /* 0x0009e80000100a00 */
[----:B------:R5:W-:Y:S01]  /*37a0*/  STL.64 [R1+0x18], R10 ;  /* 0x0000180a01007387 */ /* 0x000be20000100a00 */
[----:B0-----:R-:W-:-:S03]  /*37b0*/  CS2R R4, SRZ ;  /* 0x0000000000047805 */ /* 0x001fc6000001ff00 */
[----:B------:R0:W-:Y:S01]  /*37c0*/  STL.64 [R1+0x20], R12 ;  /* 0x0000200c01007387 */ /* 0x0001e20000100a00 */
[----:B--2---:R-:W-:-:S03]  /*37d0*/  CS2R R6, SRZ ;  /* 0x0000000000067805 */ /* 0x004fc6000001ff00 */
[----:B------:R2:W-:Y:S01]  /*37e0*/  STL.64 [R1+0x28], R14 ;  /* 0x0000280e01007387 */ /* 0x0005e20000100a00 */
[----:B----4-:R-:W-:-:S03]  /*37f0*/  CS2R R8, SRZ ;  /* 0x0000000000087805 */ /* 0x010fc6000001ff00 */
[----:B------:R4:W-:Y:S01]  /*3800*/  STL.64 [R1+0x30], R16 ;  /* 0x0000301001007387 */ /* 0x0009e20000100a00 */
[----:B-----5:R-:W-:-:S03]  /*3810*/  CS2R R10, SRZ ;  /* 0x00000000000a7805 */ /* 0x020fc6000001ff00 */
[----:B------:R5:W-:Y:S01]  /*3820*/  STL.64 [R1+0x38], R18 ;  /* 0x0000381201007387 */ /* 0x000be20000100a00 */
[----:B0-----:R-:W-:-:S03]  /*3830*/  CS2R R12, SRZ ;  /* 0x00000000000c7805 */ /* 0x001fc6000001ff00 */
[----:B------:R0:W-:Y:S01]  /*3840*/  STL.64 [R1+0x40], R20 ;  /* 0x0000401401007387 */ /* 0x0001e20000100a00 */
[----:B--2---:R-:W-:-:S03]  /*3850*/  CS2R R14, SRZ ;  /* 0x00000000000e7805 */ /* 0x004fc6000001ff00 */
[----:B------:R2:W-:Y:S01]  /*3860*/  STL.64 [R1+0x48], R22 ;  /* 0x0000481601007387 */ /* 0x0005e20000100a00 */
[----:B----4-:R-:W-:-:S03]  /*3870*/  CS2R R16, SRZ ;  /* 0x0000000000107805 */ /* 0x010fc6000001ff00 */
[----:B------:R-:W-:Y:S01]  /*3880*/  STL.64 [R1+0x50], R24 ;  /* 0x0000501801007387 */ /* 0x000fe20000100a00 */
[----:B-----5:R-:W-:-:S03]  /*3890*/  CS2R R18, SRZ ;  /* 0x0000000000127805 */ /* 0x020fc6000001ff00 */
[----:B------:R-:W-:Y:S01]  /*38a0*/  STL.64 [R1+0x58], R26 ;  /* 0x0000581a01007387 */ /* 0x000fe20000100a00 */
[----:B0-----:R-:W-:-:S03]  /*38b0*/  CS2R R20, SRZ ;  /* 0x0000000000147805 */ /* 0x001fc6000001ff00 */
[----:B------:R-:W-:Y:S01]  /*38c0*/  STL.64 [R1+0x60], R28 ;  /* 0x0000601c01007387 */ /* 0x000fe20000100a00 */
[----:B--2---:R-:W-:-:S03]  /*38d0*/  CS2R R22, SRZ ;  /* 0x0000000000167805 */ /* 0x004fc6000001ff00 */
[----:B------:R-:W-:Y:S04]  /*38e0*/  STL.64 [R1+0x68], R30 ;  /* 0x0000681e01007387 */ /* 0x000fe80000100a00 */
        /* <DEDUP_REMOVED lines=49> */
[----:B------:R0:W-:Y:S04]  /*3c00*/  STL.64 [R1+0x1f8], R130 ;  /* 0x0001f88201007387 */ /* 0x0001e80000100a00 */
[----:B------:R2:W-:Y:S04]  /*3c10*/  STL [R1+0x2d4], RZ ;  /* 0x0002d4ff01007387 */ /* 0x0005e80000100800 */
[----:B------:R2:W-:Y:S01]  /*3c20*/  STL [R1+0x2d0], RZ ;  /* 0x0002d0ff01007387 */ /* 0x0005e20000100800 */
[----:B0-----:R-:W-:-:S03]  /*3c30*/  WARPGROUP.ARRIVE ;  /* 0x00000000000079c5 */ /* 0x001fc60000000000 */
[----:B------:R2:W-:Y:S04]  /*3c40*/  STL [R1+0x2cc], RZ ;  /* 0x0002ccff01007387 */ /* 0x0005e80000100800 */
[----:B------:R2:W-:Y:S01]  /*3c50*/  STL [R1+0x2c8], RZ ;  /* 0x0002c8ff01007387 */ /* 0x0005e20000100800 */
[----:B------:R-:W-:Y:S03]  /*3c60*/  QGMMA.64x256x32.F32.E5M2.E5M2 R24, gdesc[UR8], RZ, !UPT, gsb0 ;  /* 0x03e00000081879f3 */ /* 0x000fe6000c0038ff */
        /* <DEDUP_REMOVED lines=50> */
[----:B------:R-:W-:-:S02]  /*3f90*/  WARPGROUP.DEPBAR.LE gsb0, 0x0 ;  /* 0x00008000000079c5 */ /* 0x000fc40000010000 */
[----:B------:R-:W-:Y:S05]  /*3fa0*/  @!P1 BRA `(.L_x_22) ;  /* 0x0000002000f89947 */ /* 0x000fea0003800000 */
[----:B------:R-:W4:Y:S04]  /*3fb0*/  LDL R4, [R1] ;  /* 0x0000000001047983 */ /* 0x000f280000100800 */
[----:B------:R-:W5:Y:S04]  /*3fc0*/  LDL R5, [R1+0x4] ;  /* 0x0000040001057983 */ /* 0x000f680000100800 */
[----:B------:R-:W3:Y:S04]  /*3fd0*/  LDL R6, [R1+0x8] ;  /* 0x0000080001067983 */ /* 0x000ee80000100800 */
[----:B------:R-:W2:Y:S04]  /*3fe0*/  LDL R7, [R1+0xc] ;  /* 0x00000c0001077983 */ /* 0x000ea80000100800 */
        /* <DEDUP_REMOVED lines=100> */
[----:B------:R0:W-:Y:S04]  /*4630*/  STL [R1+0x4c4], R131 ;  /* 0x0004c48301007387 */ /* 0x0001e80000100800 */
[----:B0-----:R-:W2:Y:S04]  /*4640*/  LDL R131, [R1+0x1a0] ;  /* 0x0001a00001837983 */ /* 0x001ea80000100800 */
        /* <DEDUP_REMOVED lines=39> */
[----:B0-----:R-:W2:Y:S01]  /*48c0*/  LDL R151, [R1+0x1f0] ;  /* 0x0001f00001977983 */ /* 0x001ea20000100800 */
[----:B------:R-:W-:-:S01]  /*48d0*/  FADD R3, RZ, R3 ;  /* 0x00000003ff037221 */ /* 0x000fc20000000000 */
[----:B------:R-:W-:Y:S01]  /*48e0*/  FADD R2, RZ, R2 ;  /* 0x00000002ff027221 */ /* 0x000fe20000000000 */
[----:B----4-:R-:W-:-:S01]  /*48f0*/  FADD R4, RZ, R4 ;  /* 0x00000004ff047221 */ /* 0x010fc20000000000 */
[----:B-----5:R-:W-:Y:S01]  /*4900*/  FADD R5, RZ, R5 ;  /* 0x00000005ff057221 */ /* 0x020fe20000000000 */
[----:B---3--:R-:W-:-:S01]  /*4910*/  FADD R6, RZ, R6 ;  /* 0x00000006ff067221 */ /* 0x008fc20000000000 */
[----:B--2---:R-:W-:Y:S01]  /*4920*/  FADD R7, RZ, R7 ;  /* 0x00000007ff077221 */ /* 0x004fe20000000000 */
[----:B------:R-:W-:-:S01]  /*4930*/  FADD R8, RZ, R8 ;  /* 0x00000008ff087221 */ /* 0x000fc20000000000 */
[----:B------:R-:W-:Y:S01]  /*4940*/  FADD R9, RZ, R9 ;  /* 0x00000009ff097221 */ /* 0x000fe20000000000 */
        /* <DEDUP_REMOVED lines=13> */
[----:B------:R-:W2:Y:S01]  /*4a20*/  LDL.LU R131, [R1+0x4c4] ;  /* 0x0004c40001837983 */ /* 0x000ea20000300800 */
        /* <DEDUP_REMOVED lines=13> */
[----:B------:R-:W3:Y:S01]  /*4b00*/  LDL.LU R132, [R1+0x4c0] ;  /* 0x0004c00001847983 */ /* 0x000ee20000300800 */
        /* <DEDUP_REMOVED lines=16> */
[----:B------:R0:W-:Y:S01]  /*4c10*/  STL [R1+0x200], R133 ;  /* 0x0002008501007387 */ /* 0x0001e20000100800 */
        /* <DEDUP_REMOVED lines=9> */
[----:B0-----:R-:W4:Y:S01]  /*4cb0*/  LDL.LU R133, [R1+0x4bc] ;  /* 0x0004bc0001857983 */ /* 0x001f220000300800 */
[----:B------:R-:W-:-:S01]  /*4cc0*/  FADD R185, RZ, R185 ;  /* 0x000000b9ffb97221 */ /* 0x000fc20000000000 */
[----:B------:R-:W-:Y:S01]  /*4cd0*/  FADD R186, RZ, R186 ;  /* 0x000000baffba7221 */ /* 0x000fe20000000000 */
[----:B------:R-:W-:-:S01]  /*4ce0*/  FADD R187, RZ, R187 ;  /* 0x000000bbffbb7221 */ /* 0x000fc20000000000 */
        /* <DEDUP_REMOVED lines=10> */
[----:B0-----:R-:W5:Y:S01]  /*4d90*/  LDL.LU R134, [R1+0x4b8] ;  /* 0x0004b80001867983 */ /* 0x001f620000300800 */
        /* <DEDUP_REMOVED lines=51> */
[----:B0-----:R-:W5:Y:S04]  /*50d0*/  LDL.LU R138, [R1+0x4a8] ;  /* 0x0004a800018a7983 */ /* 0x001f680000300800 */
[----:B------:R0:W-:Y:S01]  /*50e0*/  STL [R1+0x218], R139 ;  /* 0x0002188b01007387 */ /* 0x0001e20000100800 */
[----:B------:R-:W-:-:S03]  /*50f0*/  FADD R140, RZ, R140 ;  /* 0x0000008cff8c7221 */ /* 0x000fc60000000000 */
        /* <DEDUP_REMOVED lines=34> */
[----:B------:R0:W-:Y:S04]  /*5320*/  STL [R1+0x248], R151 ;  /* 0x0002489701007387 */ /* 0x0001e80000100800 */
[----:B0-----:R-:W5:Y:S04]  /*5330*/  LDL.LU R151, [R1+0x474] ;  /* 0x0004740001977983 */ /* 0x001f680000300800 */
[----:B------:R0:W-:Y:S04]  /*5340*/  STL [R1+0x24c], R3 ;  /* 0x00024c0301007387 */ /* 0x0001e80000100800 */
[----:B------:R1:W-:Y:S01]  /*5350*/  STL [R1+0x250], R2 ;  /* 0x0002500201007387 */ /* 0x0003e20000100800 */
[----:B0-----:R-:W-:-:S01]  /*5360*/  FADD R3, RZ, R0 ;  /* 0x00000000ff037221 */ /* 0x001fc20000000000 */
[----:B------:R-:W-:Y:S01]  /*5370*/  FADD R0, RZ, R25 ;  /* 0x00000019ff007221 */ /* 0x000fe20000000000 */
[----:B-1----:R-:W-:-:S03]  /*5380*/  FADD R2, RZ, R24 ;  /* 0x00000018ff027221 */ /* 0x002fc60000000000 */
[----:B------:R0:W-:Y:S04]  /*5390*/  STL [R1+0x254], R3 ;  /* 0x0002540301007387 */ /* 0x0001e80000100800 */
[----:B------:R1:W-:Y:S04]  /*53a0*/  STL [R1+0x258], R2 ;  /* 0x0002580201007387 */ /* 0x0003e80000100800 */
[----:B------:R2:W-:Y:S01]  /*53b0*/  STL [R1+0x25c], R0 ;  /* 0x00025c0001007387 */ /* 0x0005e20000100800 */
[----:B0-----:R-:W-:-:S01]  /*53c0*/  FADD R3, RZ, R26 ;  /* 0x0000001aff037221 */ /* 0x001fc20000000000 */
[----:B-1----:R-:W-:-:S04]  /*53d0*/  FADD R2, RZ, R27 ;  /* 0x0000001bff027221 */ /* 0x002fc80000000000 */
[----:B------:R0:W-:Y:S01]  /*53e0*/  STL [R1+0x260], R3 ;  /* 0x0002600301007387 */ /* 0x0001e20000100800 */
[----:B--2---:R-:W-:-:S03]  /*53f0*/  FADD R0, RZ, R28 ;  /* 0x0000001cff007221 */ /* 0x004fc60000000000 */
        /* <DEDUP_REMOVED lines=207> */
[----:B---3--:R-:W-:-:S04]  /*60f0*/  FADD R2, RZ, R132 ;  /* 0x00000084ff027221 */ /* 0x008fc80000000000 */
[----:B------:R5:W-:Y:S01]  /*6100*/  STL [R1+0x404], R3 ;  /* 0x0004040301007387 */ /* 0x000be20000100800 */
[----:B----4-:R-:W-:-:S03]  /*6110*/  FADD R0, RZ, R133 ;  /* 0x00000085ff007221 */ /* 0x010fc60000000000 */
[----:B------:R0:W-:Y:S04]  /*6120*/  STL [R1+0x408], R2 ;  /* 0x0004080201007387 */ /* 0x0001e80000100800 */
[----:B------:R1:W-:Y:S01]  /*6130*/  STL [R1+0x40c], R0 ;  /* 0x00040c0001007387 */ /* 0x0003e20000100800 */
[----:B-----5:R-:W-:-:S01]  /*6140*/  FADD R3, RZ, R134 ;  /* 0x00000086ff037221 */ /* 0x020fc20000000000 */
[----:B0-----:R-:W-:-:S04]  /*6150*/  FADD R2, RZ, R135 ;  /* 0x00000087ff027221 */ /* 0x001fc80000000000 */
[----:B------:R0:W-:Y:S01]  /*6160*/  STL [R1+0x410], R3 ;  /* 0x0004100301007387 */ /* 0x0001e20000100800 */
[----:B-1----:R-:W-:-:S03]  /*6170*/  FADD R0, RZ, R136 ;  /* 0x00000088ff007221 */ /* 0x002fc60000000000 */
        /* <DEDUP_REMOVED lines=32> */
[----:B------:R-:W-:-:S05]  /*6380*/  UMOV UR6, URZ ;  /* 0x0000003f00067c82 */ /* 0x000fca0008000000 */
.L_x_22:
[----:B------:R-:W-:-:S04]  /*6390*/  UIADD3 UR17, UR5, 0x1, URZ ;  /* 0x0000000105117890 */ /* 0x000fc8000fffe03f */
[----:B------:R-:W-:-:S04]  /*63a0*/  UISETP.NE.AND UP0, UPT, UR17, 0x4, UPT ;  /* 0x000000041100788c */ /* 0x000fc8000bf05270 */
[----:B------:R-:W-:Y:S02]  /*63b0*/  USEL UR8, URZ, 0x1, UP0 ;  /* 0x000000013f087887 */ /* 0x000fe40008000000 */
[----:B------:R-:W-:Y:S02]  /*63c0*/  USEL UR17, UR17, URZ, UP0 ;  /* 0x0000003f11117287 */ /* 0x000fe40008000000 */
[----:B------:R-:W-:-:S06]  /*63d0*/  ULOP3.LUT UR8, UR4, UR8, URZ, 0x3c, !UPT ;  /* 0x0000000804087292 */ /* 0x000fcc000f8e3c3f */
[----:B0-----:R-:W-:Y:S01]  /*63e0*/  IMAD.U32 R0, RZ, RZ, UR8 ;  /* 0x00000008ff007e24 */ /* 0x001fe2000f8e00ff */
[----:B------:R-:W-:-:S06]  /*63f0*/  UMOV UR8, 0x1 ;  /* 0x0000000100087882 */ /* 0x000fcc0000000000 */
.L_x_17:
[----:B------:R-:W-:-:S04]  /*6400*/  UISETP.LT.AND UP0, UPT, UR12, 0x1, UPT ;  /* 0x000000010c00788c */ /* 0x000fc8000bf01270 */
[----:B------:R-:W-:-:S04]  /*6410*/  USEL UR9, UR12, 0x1, UP0 ;  /* 0x000000010c097887 */ /* 0x000fc80008000000 */
[----:B------:R-:W-:-:S04]  /*6420*/  UIADD3 UR9, UR12, -UR9, URZ ;  /* 0x800000090c097290 */ /* 0x000fc8000fffe03f */
[----:B------:R-:W-:-:S06]  /*6430*/  UISETP.GE.AND UP0, UPT, UR9, 0x1, UPT ;  /* 0x000000010900788c */ /* 0x000fcc000bf06270 */
[----:B------:R-:W-:-:S13]  /*6440*/  PLOP3.LUT P1, PT, PT, PT, UP0, 0x80, 0x0 ;  /* 0x000000000000781c */ /* 0x000fda0003f2f008 */
[----:B------:R-:W-:Y:S05]  /*6450*/  @!P1 BRA `(.L_x_23) ;  /* 0x0000004c00a49947 */ /* 0x000fea0003800000 */
[----:B------:R-:W-:Y:S01]  /*6460*/  IMAD.U32 R2, RZ, RZ, UR9 ;  /* 0x00000009ff027e24 */ /* 0x000fe2000f8e00ff */
[----:B------:R-:W-:Y:S01]  /*6470*/  UMOV UR23, UR5 ;  /* 0x0000000500177c82 */ /* 0x000fe20008000000 */
[----:B------:R-:W-:-:S05]  /*6480*/  ULDC UR24, c[0x0][0x50c] ;  /* 0x0001430000187ab9 */ /* 0x000fca0000000800 */
.L_x_31:
[----:B------:R-:W-:-:S06]  /*6490*/  UISETP.NE.AND UP0, UPT, UR22, 0x3, UPT ;  /* 0x000000031600788c */ /* 0x000fcc000bf05270 */
[----:B------:R-:W-:-:S13]  /*64a0*/  PLOP3.LUT P2, PT, PT, PT, UP0, 0x80, 0x0 ;  /* 0x000000000000781c */ /* 0x000fda0003f4f008 */
[----:B0-----:R-:W-:Y:S05]  /*64b0*/  @!P2 BRA `(.L_x_24) ;  /* 0x000000000004a947 */ /* 0x001fea0003800000 */
[----:B------:R-:W-:Y:S01]  /*64c0*/  BPT.TRAP 0x1 ;  /* 0x000000040000795c */ /* 0x000fe20000300000 */
.L_x_24:
[----:B------:R-:W0:Y:S01]  /*64d0*/  S2UR UR9, SR_CgaCtaId ;  /* 0x00000000000979c3 */ /* 0x000e220000008800 */
[----:B------:R-:W-:Y:S01]  /*64e0*/  UMOV UR15, 0x400 ;  /* 0x00000400000f7882 */ /* 0x000fe20000000000 */
[----:B------:R-:W-:Y:S01]  /*64f0*/  SHF.L.U32 R3, R0, 0x1f, RZ ;  /* 0x0000001f00037819 */ /* 0x000fe200000006ff */
[----:B0-----:R-:W-:-:S04]  /*6500*/  ULEA UR15, UR9, UR15, 0x18 ;  /* 0x0000000f090f7291 */ /* 0x001fc8000f8ec03f */
[----:B------:R-:W-:-:S09]  /*6510*/  ULEA UR9, UR17, UR15, 0x3 ;  /* 0x0000000f11097291 */ /* 0x000fd2000f8e183f */
[----:B------:R0:W4:Y:S01]  /*6520*/  SYNCS.PHASECHK.TRANS64.TRYWAIT P1, [UR9], R3 ;  /* 0x00000003ff0075a7 */ /* 0x0001220008020149 */
[----:B------:R-:W-:Y:S05]  /*6530*/  @!P2 BRA `(.L_x_25) ;  /* 0x000000000004a947 */ /* 0x000fea0003800000 */
[----:B------:R-:W-:Y:S01]  /*6540*/  BPT.TRAP 0x1 ;  /* 0x000000040000795c */ /* 0x000fe20000300000 */
.L_x_25:
[----:B----4-:R-:W-:Y:S05]  /*6550*/  @P1 BRA `(.L_x_26) ;  /* 0x0000000000081947 */ /* 0x010fea0003800000 */
[----:B------:R-:W4:Y:S02]  /*6560*/  SYNCS.PHASECHK.TRANS64.TRYWAIT P1, [UR9], R3 ;  /* 0x00000003ff0075a7 */ /* 0x000f240008020149 */
[----:B----4-:R-:W-:Y:S05]  /*6570*/  @!P1 BRA `(.L_x_27) ;  /* 0x000001cc00dc9947 */ /* 0x010fea0003800000 */
.L_x_26:
        /* <DEDUP_REMOVED lines=64> */
[----:B----4-:R-:W4:Y:S04]  /*6980*/  LDL.LU.64 R108, [R1] ;  /* 0x00000000016c7983 */ /* 0x010f280000300a00 */
[----:B------:R-:W4:Y:S04]  /*6990*/  LDL.LU.64 R110, [R1+0x8] ;  /* 0x00000800016e7983 */ /* 0x000f280000300a00 */
        /* <DEDUP_REMOVED lines=61> */
[----:B------:R-:W4:Y:S01]  /*6d70*/  LDL.LU.64 R234, [R1+0x1f8] ;  /* 0x0001f80001ea7983 */ /* 0x000f220000300a00 */
[----:B------:R-:W-:-:S02]  /*6d80*/  UIADD3 UR9, UR15, 0x8100, URZ ;  /* 0x000081000f097890 */ /* 0x000fc4000fffe03f */
[----:B------:R-:W-:Y:S02]  /*6d90*/  UISETP.NE.AND UP0, UPT, UR7, URZ, UPT ;  /* 0x0000003f0700728c */ /* 0x000fe4000bf05270 */
[----:B------:R-:W-:Y:S02]  /*6da0*/  USHF.R.U32.HI UR9, URZ, 0x4, UR9 ;  /* 0x000000043f097899 */ /* 0x000fe40008011609 */
[----:B------:R-:W-:Y:S02]  /*6db0*/  USEL UR8, UR8, URZ, !UP0 ;  /* 0x0000003f08087287 */ /* 0x000fe4000c000000 */
[----:B------:R-:W-:Y:S02]  /*6dc0*/  ULOP3.LUT UR9, UR9, 0x3fff, URZ, 0xc0, !UPT ;  /* 0x00003fff09097892 */ /* 0x000fe4000f8ec03f */
[----:B------:R-:W-:Y:S02]  /*6dd0*/  ULOP3.LUT UR7, UR16, 0x10000, URZ, 0xfc, !UPT ;  /* 0x0001000010077892 */ /* 0x000fe4000f8efc3f */
[----:B------:R-:W-:-:S02]  /*6de0*/  ULOP3.LUT UR9, UR9, 0x10000, URZ, 0xfc, !UPT ;  /* 0x0001000009097892 */ /* 0x000fc4000f8efc3f */
[----:B------:R-:W-:Y:S02]  /*6df0*/  UISETP.NE.U32.AND UP0, UPT, UR8, URZ, UPT ;  /* 0x0000003f0800728c */ /* 0x000fe4000bf05070 */
[----:B------:R-:W-:Y:S02]  /*6e00*/  ULEA UR8, UR17, UR7, 0x9 ;  /* 0x0000000711087291 */ /* 0x000fe4000f8e483f */
[----:B------:R-:W-:Y:S01]  /*6e10*/  ULEA UR10, UR17, UR9, 0x9 ;  /* 0x00000009110a7291 */ /* 0x000fe2000f8e483f */
[----:B------:R-:W-:Y:S02]  /*6e20*/  UMOV UR11, 0xc0000010 ;  /* 0xc0000010000b7882 */ /* 0x000fe40000000000 */
[----:B------:R-:W-:Y:S01]  /*6e30*/  UMOV UR9, 0xc0000010 ;  /* 0xc000001000097882 */ /* 0x000fe20000000000 */
[----:B----4-:R-:W-:-:S06]  /*6e40*/  WARPGROUP.ARRIVE ;  /* 0x00000000000079c5 */ /* 0x010fcc0000000000 */
[----:B------:R-:W-:Y:S03]  /*6e50*/  QGMMA.64x256x32.F32.E5M2.E5M2 R108, gdesc[UR8], R108, UP0, gsb0 ;  /* 0x03e00000086c79f3 */ /* 0x000fe6000b80386c */
[----:B------:R-:W-:Y:S02]  /*6e60*/  WARPGROUP.DEPBAR.LE gsb0, 0x0 ;  /* 0x00008000000079c5 */ /* 0x000fe40000010000 */
[----:B------:R-:W-:Y:S01]  /*6e70*/  STL.64 [R1], R108 ;  /* 0x0000006c01007387 */ /* 0x000fe20000100a00 */
[----:B0-----:R-:W-:-:S03]  /*6e80*/  IMAD.MOV.U32 R3, RZ, RZ, R108 ;  /* 0x000000ffff037224 */ /* 0x001fc600078e006c */
        /* <DEDUP_REMOVED lines=63> */
[----:B0-----:R0:W5:Y:S04]  /*7280*/  LDL.LU.64 R234, [R1+0x670] ;  /* 0x0006700001ea7983 */ /* 0x0011680000300a00 */
[----:B------:R0:W5:Y:S04]  /*7290*/  LDL.LU.64 R232, [R1+0x668] ;  /* 0x0006680001e87983 */ /* 0x0001680000300a00 */
        /* <DEDUP_REMOVED lines=62> */
[----:B------:R-:W-:Y:S01]  /*7680*/  UIADD3 UR8, UR8, 0x100, URZ ;  /* 0x0000010008087890 */ /* 0x000fe2000fffe03f */
[----:B------:R-:W-:Y:S01]  /*7690*/  UMOV UR9, 0xc0000010 ;  /* 0xc000001000097882 */ /* 0x000fe20000000000 */
[----:B------:R-:W-:Y:S01]  /*76a0*/  UIADD3 UR6, UR6, 0x1, URZ ;  /* 0x0000000106067890 */ /* 0x000fe2000fffe03f */
[----:B----4-:R-:W-:-:S06]  /*76b0*/  WARPGROUP.ARRIVE ;  /* 0x00000000000079c5 */ /* 0x010fcc0000000000 */
[----:B------:R-:W-:Y:S01]  /*76c0*/  QGMMA.64x256x32.F32.E5M2.E5M2 R24, gdesc[UR8], R24, UP0, gsb0 ;  /* 0x03e00000081879f3 */ /* 0x000fe2000b803818 */
[----:B------:R-:W-:-:S04]  /*76d0*/  UISETP.NE.AND UP0, UPT, UR6, UR24, UPT ;  /* 0x000000180600728c */ /* 0x000fc8000bf05270 */
[----:B------:R-:W-:-:S06]  /*76e0*/  USEL UR7, URZ, 0x1, UP0 ;  /* 0x000000013f077887 */ /* 0x000fcc0008000000 */
[----:B------:R-:W-:Y:S01]  /*76f0*/  ISETP.NE.AND P1, PT, RZ, UR7, PT ;  /* 0x00000007ff007c0c */ /* 0x000fe2000bf25270 */
[----:B------:R-:W-:-:S12]  /*7700*/  WARPGROUP.DEPBAR.LE gsb0, 0x0 ;  /* 0x00008000000079c5 */ /* 0x000fd80000010000 */
[----:B0-----:R-:W-:Y:S05]  /*7710*/  @!P1 BRA `(.L_x_28) ;  /* 0x00000038008c9947 */ /* 0x001fea0003800000 */
[----:B------:R0:W-:Y:S04]  /*7720*/  STL [R1+0x65c], R31 ;  /* 0x00065c1f01007387 */ /* 0x0001e80000100800 */
[----:B------:R4:W-:Y:S01]  /*7730*/  STL [R1+0x658], R32 ;  /* 0x0006582001007387 */ /* 0x0009e20000100800 */
[----:B0-----:R-:W-:-:S03]  /*7740*/  IMAD.MOV.U32 R31, RZ, RZ, R3 ;  /* 0x000000ffff1f7224 */ /* 0x001fc600078e0003 */
[----:B----4-:R-:W4:Y:S04]  /*7750*/  LDL R32, [R1+0x4] ;  /* 0x0000040001207983 */ /* 0x010f280000100800 */
[----:B------:R0:W-:Y:S04]  /*7760*/  STL [R1+0x654], R33 ;  /* 0x0006542101007387 */ /* 0x0001e80000100800 */
[----:B0-----:R-:W2:Y:S04]  /*7770*/  LDL R33, [R1+0x8] ;  /* 0x0000080001217983 */ /* 0x001ea80000100800 */
[----:B------:R0:W-:Y:S04]  /*7780*/  STL [R1+0x650], R34 ;  /* 0x0006502201007387 */ /* 0x0001e80000100800 */
[----:B0-----:R-:W3:Y:S04]  /*7790*/  LDL R34, [R1+0xc] ;  /* 0x00000c0001227983 */ /* 0x001ee80000100800 */
        /* <DEDUP_REMOVED lines=175> */
[----:B0-----:R-:W3:Y:S04]  /*8290*/  LDL.LU R122, [R1+0x200] ;  /* 0x00020000017a7983 */ /* 0x001ee80000300800 */
        /* <DEDUP_REMOVED lines=14> */
[----:B------:R-:W3:Y:S04]  /*8380*/  LDL.LU R3, [R1+0x234] ;  /* 0x0002340001037983 */ /* 0x000ee80000300800 */
        /* <DEDUP_REMOVED lines=46> */
[----:B-----5:R0:W-:Y:S04]  /*8670*/  STL [R1+0x474], R0 ;  /* 0x0004740001007387 */ /* 0x0201e80000100800 */
[----:B0-----:R-:W3:Y:S01]  /*8680*/  LDL R0, [R1+0x168] ;  /* 0x0001680001007983 */ /* 0x001ee20000100800 */
[----:B------:R-:W-:-:S01]  /*8690*/  FADD R4, R31, R4 ;  /* 0x000000041f047221 */ /* 0x000fc20000000000 */
[----:B----4-:R-:W-:Y:S01]  /*86a0*/  FADD R5, R32, R5 ;  /* 0x0000000520057221 */ /* 0x010fe20000000000 */
[----:B--2---:R-:W-:-:S01]  /*86b0*/  FADD R6, R33, R6 ;  /* 0x0000000621067221 */ /* 0x004fc20000000000 */
[----:B------:R-:W2:Y:S01]  /*86c0*/  LDL.LU R31, [R1+0x65c] ;  /* 0x00065c00011f7983 */ /* 0x000ea20000300800 */
[----:B---3--:R-:W-:-:S01]  /*86d0*/  FADD R7, R34, R7 ;  /* 0x0000000722077221 */ /* 0x008fc20000000000 */
[----:B------:R-:W-:-:S02]  /*86e0*/  FADD R8, R35, R8 ;  /* 0x0000000823087221 */ /* 0x000fc40000000000 */
[----:B------:R-:W3:Y:S01]  /*86f0*/  LDL.LU R32, [R1+0x658] ;  /* 0x0006580001207983 */ /* 0x000ee20000300800 */
[----:B------:R-:W-:-:S03]  /*8700*/  FADD R9, R36, R9 ;  /* 0x0000000924097221 */ /* 0x000fc60000000000 */
[----:B------:R-:W4:Y:S01]  /*8710*/  LDL.LU R33, [R1+0x654] ;  /* 0x0006540001217983 */ /* 0x000f220000300800 */
        /* <DEDUP_REMOVED lines=160> */
[----:B------:R-:W-:-:S01]  /*9120*/  FADD R218, R117, R218 ;  /* 0x000000da75da7221 */ /* 0x000fc20000000000 */
[----:B------:R-:W-:Y:S02]  /*9130*/  FADD R122, R124, R122 ;  /* 0x0000007a7c7a7221 */ /* 0x000fe40000000000 */
[----:B------:R-:W4:Y:S01]  /*9140*/  LDL.LU R114, [R1+0x510] ;  /* 0x0005100001727983 */ /* 0x000f220000300800 */
[----:B------:R-:W-:-:S03]  /*9150*/  FADD R219, R118, R219 ;  /* 0x000000db76db7221 */ /* 0x000fc60000000000 */
[----:B------:R-:W4:Y:S01]  /*9160*/  LDL.LU R115, [R1+0x50c] ;  /* 0x00050c0001737983 */ /* 0x000f220000300800 */
[----:B------:R-:W-:-:S03]  /*9170*/  FADD R220, R119, R220 ;  /* 0x000000dc77dc7221 */ /* 0x000fc60000000000 */
[----:B------:R-:W4:Y:S01]  /*9180*/  LDL.LU R116, [R1+0x508] ;  /* 0x0005080001747983 */ /* 0x000f220000300800 */
[----:B------:R-:W-:-:S03]  /*9190*/  FADD R221, R120, R221 ;  /* 0x000000dd78dd7221 */ /* 0x000fc60000000000 */
[----:B------:R-:W4:Y:S04]  /*91a0*/  LDL.LU R117, [R1+0x504] ;  /* 0x0005040001757983 */ /* 0x000f280000300800 */
[----:B------:R-:W4:Y:S04]  /*91b0*/  LDL.LU R118, [R1+0x500] ;  /* 0x0005000001767983 */ /* 0x000f280000300800 */
[----:B------:R-:W4:Y:S04]  /*91c0*/  LDL.LU R119, [R1+0x4fc] ;  /* 0x0004fc0001777983 */ /* 0x000f280000300800 */
[----:B------:R-:W4:Y:S01]  /*91d0*/  LDL.LU R120, [R1+0x4f8] ;  /* 0x0004f80001787983 */ /* 0x000f220000300800 */
[----:B------:R-:W-:-:S01]  /*91e0*/  FADD R237, R126, R237 ;  /* 0x000000ed7eed7221 */ /* 0x000fc20000000000 */
[----:B------:R-:W-:Y:S01]  /*91f0*/  FADD R236, R128, R236 ;  /* 0x000000ec80ec7221 */ /* 0x000fe20000000000 */
[----:B------:R-:W-:-:S01]  /*9200*/  FADD R225, R150, R225 ;  /* 0x000000e196e17221 */ /* 0x000fc20000000000 */
[----:B------:R0:W-:Y:S01]  /*9210*/  STL [R1+0x200], R122 ;  /* 0x0002007a01007387 */ /* 0x0001e20000100800 */
[----:B------:R-:W-:-:S01]  /*9220*/  FADD R228, R146, R228 ;  /* 0x000000e492e47221 */ /* 0x000fc20000000000 */
[----:B------:R-:W-:Y:S01]  /*9230*/  FADD R230, R143, R230 ;  /* 0x000000e68fe67221 */ /* 0x000fe20000000000 */
[----:B------:R-:W-:-:S01]  /*9240*/  FADD R231, R141, R231 ;  /* 0x000000e78de77221 */ /* 0x000fc20000000000 */
[----:B------:R-:W-:Y:S01]  /*9250*/  FADD R223, R2, R223 ;  /* 0x000000df02df7221 */ /* 0x000fe20000000000 */
[----:B------:R-:W-:-:S01]  /*9260*/  FADD R222, R0, R222 ;  /* 0x000000de00de7221 */ /* 0x000fc20000000000 */
[----:B------:R-:W-:Y:S01]  /*9270*/  FADD R224, R151, R224 ;  /* 0x000000e097e07221 */ /* 0x000fe20000000000 */
[----:B------:R-:W-:-:S01]  /*9280*/  FADD R226, R149, R226 ;  /* 0x000000e295e27221 */ /* 0x000fc20000000000 */
[----:B------:R-:W-:Y:S01]  /*9290*/  FADD R227, R147, R227 ;  /* 0x000000e393e37221 */ /* 0x000fe20000000000 */
[----:B------:R-:W-:-:S01]  /*92a0*/  FADD R229, R145, R229 ;  /* 0x000000e591e57221 */ /* 0x000fc20000000000 */
[----:B0-----:R-:W2:Y:S01]  /*92b0*/  LDL.LU R122, [R1+0x204] ;  /* 0x00020400017a7983 */ /* 0x001ea20000300800 */
[----:B------:R-:W-:-:S01]  /*92c0*/  FADD R232, R136, R232 ;  /* 0x000000e888e87221 */ /* 0x000fc20000000000 */
[----:B------:R-:W-:Y:S01]  /*92d0*/  FADD R233, R134, R233 ;  /* 0x000000e986e97221 */ /* 0x000fe20000000000 */
[----:B------:R-:W-:-:S01]  /*92e0*/  FADD R234, R132, R234 ;  /* 0x000000ea84ea7221 */ /* 0x000fc20000000000 */
[----:B------:R-:W3:Y:S01]  /*92f0*/  LDL.LU R124, [R1+0x208] ;  /* 0x00020800017c7983 */ /* 0x000ee20000300800 */
[----:B------:R-:W-:-:S03]  /*9300*/  FADD R235, R130, R235 ;  /* 0x000000eb82eb7221 */ /* 0x000fc60000000000 */
[----:B------:R-:W4:Y:S04]  /*9310*/  LDL.LU R126, [R1+0x20c] ;  /* 0x00020c00017e7983 */ /* 0x000f280000300800 */
[----:B------:R-:W4:Y:S04]  /*9320*/  LDL.LU R128, [R1+0x210] ;  /* 0x0002100001807983 */ /* 0x000f280000300800 */
[----:B------:R-:W4:Y:S04]  /*9330*/  LDL.LU R150, [R1+0x214] ;  /* 0x0002140001967983 */ /* 0x000f280000300800 */
[----:B------:R-:W4:Y:S04]  /*9340*/  LDL.LU R146, [R1+0x218] ;  /* 0x0002180001927983 */ /* 0x000f280000300800 */
[----:B------:R-:W4:Y:S04]  /*9350*/  LDL.LU R143, [R1+0x21c] ;  /* 0x00021c00018f7983 */ /* 0x000f280000300800 */
[----:B------:R-:W4:Y:S04]  /*9360*/  LDL.LU R141, [R1+0x220] ;  /* 0x00022000018d7983 */ /* 0x000f280000300800 */
[----:B------:R-:W4:Y:S04]  /*9370*/  LDL.LU R2, [R1+0x224] ;  /* 0x0002240001027983 */ /* 0x000f280000300800 */
[----:B------:R-:W4:Y:S04]  /*9380*/  LDL.LU R0, [R1+0x228] ;  /* 0x0002280001007983 */ /* 0x000f280000300800 */
[----:B------:R-:W4:Y:S04]  /*9390*/  LDL R130, [R1+0x1e0] ;  /* 0x0001e00001827983 */ /* 0x000f280000100800 */
[----:B------:R-:W4:Y:S04]  /*93a0*/  LDL R132, [R1+0x1e4] ;  /* 0x0001e40001847983 */ /* 0x000f280000100800 */
[----:B------:R-:W4:Y:S04]  /*93b0*/  LDL R134, [R1+0x1e8] ;  /* 0x0001e80001867983 */ /* 0x000f280000100800 */
[----:B------:R-:W4:Y:S04]  /*93c0*/  LDL R136, [R1+0x1ec] ;  /* 0x0001ec0001887983 */ /* 0x000f280000100800 */
[----:B------:R-:W4:Y:S04]  /*93d0*/  LDL R151, [R1+0x1f0] ;  /* 0x0001f00001977983 */ /* 0x000f280000100800 */
[----:B------:R-:W4:Y:S04]  /*93e0*/  LDL R149, [R1+0x1f4] ;  /* 0x0001f40001957983 */ /* 0x000f280000100800 */
[----:B------:R-:W4:Y:S04]  /*93f0*/  LDL R147, [R1+0x1f8] ;  /* 0x0001f80001937983 */ /* 0x000f280000100800 */
[----:B------:R-:W4:Y:S01]  /*9400*/  LDL R145, [R1+0x1fc] ;  /* 0x0001fc0001917983 */ /* 0x000f220000100800 */
[----:B------:R-:W-:-:S01]  /*9410*/  FADD R137, R138, R137 ;  /* 0x000000898a897221 */ /* 0x000fc20000000000 */
[----:B------:R-:W-:Y:S01]  /*9420*/  FADD R133, R135, R133 ;  /* 0x0000008587857221 */ /* 0x000fe20000000000 */
[----:B------:R-:W-:-:S01]  /*9430*/  FADD R3, R131, R3 ;  /* 0x0000000383037221 */ /* 0x000fc20000000000 */
[----:B--2---:R-:W-:-:S02]  /*9440*/  FADD R122, R121, R122 ;  /* 0x0000007a797a7221 */ /* 0x004fc40000000000 */
[----:B------:R-:W2:Y:S01]  /*9450*/  LDL.LU R121, [R1+0x4f4] ;  /* 0x0004f40001797983 */ /* 0x000ea20000300800 */
[----:B---3--:R-:W-:-:S03]  /*9460*/  FADD R124, R123, R124 ;  /* 0x0000007c7b7c7221 */ /* 0x008fc60000000000 */
[----:B------:R0:W-:Y:S01]  /*9470*/  STL [R1+0x204], R122 ;  /* 0x0002047a01007387 */ /* 0x0001e20000100800 */
[----:B----4-:R-:W-:-:S01]  /*9480*/  FADD R126, R125, R126 ;  /* 0x0000007e7d7e7221 */ /* 0x010fc20000000000 */
[----:B------:R-:W-:Y:S02]  /*9490*/  FADD R128, R127, R128 ;  /* 0x000000807f807221 */ /* 0x000fe40000000000 */
[----:B0-----:R-:W3:Y:S04]  /*94a0*/  LDL.LU R122, [R1+0x4f0] ;  /* 0x0004f000017a7983 */ /* 0x001ee80000300800 */
[----:B------:R-:W4:Y:S04]  /*94b0*/  LDL.LU R123, [R1+0x4ec] ;  /* 0x0004ec00017b7983 */ /* 0x000f280000300800 */
[----:B------:R0:W-:Y:S01]  /*94c0*/  STL [R1+0x208], R124 ;  /* 0x0002087c01007387 */ /* 0x0001e20000100800 */
[----:B------:R-:W-:-:S01]  /*94d0*/  FADD R150, R129, R150 ;  /* 0x0000009681967221 */ /* 0x000fc20000000000 */
[----:B------:R-:W-:Y:S01]  /*94e0*/  FADD R146, R148, R146 ;  /* 0x0000009294927221 */ /* 0x000fe20000000000 */
[----:B------:R-:W-:-:S01]  /*94f0*/  FADD R143, R144, R143 ;  /* 0x0000008f908f7221 */ /* 0x000fc20000000000 */
[----:B------:R-:W-:Y:S01]  /*9500*/  FADD R141, R142, R141 ;  /* 0x0000008d8e8d7221 */ /* 0x000fe20000000000 */
[----:B0-----:R-:W4:Y:S04]  /*9510*/  LDL.LU R124, [R1+0x4e8] ;  /* 0x0004e800017c7983 */ /* 0x001f280000300800 */
[----:B------:R-:W4:Y:S04]  /*9520*/  LDL.LU R125, [R1+0x4e4] ;  /* 0x0004e400017d7983 */ /* 0x000f280000300800 */
[----:B------:R0:W-:Y:S01]  /*9530*/  STL [R1+0x20c], R126 ;  /* 0x00020c7e01007387 */ /* 0x0001e20000100800 */
[----:B------:R-:W-:-:S01]  /*9540*/  FADD R2, R140, R2 ;  /* 0x000000028c027221 */ /* 0x000fc20000000000 */
[----:B------:R-:W-:-:S02]  /*9550*/  FADD R0, R139, R0 ;  /* 0x000000008b007221 */ /* 0x000fc40000000000 */
[----:B0-----:R-:W4:Y:S04]  /*9560*/  LDL.LU R126, [R1+0x4e0] ;  /* 0x0004e000017e7983 */ /* 0x001f280000300800 */
[----:B------:R-:W4:Y:S04]  /*9570*/  LDL.LU R127, [R1+0x4dc] ;  /* 0x0004dc00017f7983 */ /* 0x000f280000300800 */
[----:B------:R0:W-:Y:S04]  /*9580*/  STL [R1+0x210], R128 ;  /* 0x0002108001007387 */ /* 0x0001e80000100800 */
[----:B0-----:R-:W4:Y:S04]  /*9590*/  LDL.LU R128, [R1+0x4d8] ;  /* 0x0004d80001807983 */ /* 0x001f280000300800 */
[----:B------:R-:W4:Y:S04]  /*95a0*/  LDL.LU R129, [R1+0x4d4] ;  /* 0x0004d40001817983 */ /* 0x000f280000300800 */
[----:B------:R-:W-:Y:S04]  /*95b0*/  STL [R1+0x214], R150 ;  /* 0x0002149601007387 */ /* 0x000fe80000100800 */
[----:B------:R-:W-:Y:S04]  /*95c0*/  STL [R1+0x218], R146 ;  /* 0x0002189201007387 */ /* 0x000fe80000100800 */
[----:B------:R-:W-:Y:S04]  /*95d0*/  STL [R1+0x21c], R143 ;  /* 0x00021c8f01007387 */ /* 0x000fe80000100800 */
[----:B------:R-:W-:Y:S04]  /*95e0*/  STL [R1+0x220], R141 ;  /* 0x0002208d01007387 */ /* 0x000fe80000100800 */
[----:B------:R-:W-:Y:S04]  /*95f0*/  STL [R1+0x224], R2 ;  /* 0x0002240201007387 */ /* 0x000fe80000100800 */
[----:B------:R-:W-:Y:S04]  /*9600*/  STL [R1+0x228], R0 ;  /* 0x0002280001007387 */ /* 0x000fe80000100800 */
[----:B------:R-:W2:Y:S04]  /*9610*/  LDL.LU R131, [R1+0x238] ;  /* 0x0002380001837983 */ /* 0x000ea80000300800 */
[----:B------:R-:W-:Y:S04]  /*9620*/  STL [R1+0x22c], R137 ;  /* 0x00022c8901007387 */ /* 0x000fe80000100800 */
[----:B------:R0:W-:Y:S04]  /*9630*/  STL [R1+0x230], R133 ;  /* 0x0002308501007387 */ /* 0x0001e80000100800 */
[----:B0-----:R-:W3:Y:S04]  /*9640*/  LDL.LU R133, [R1+0x23c] ;  /* 0x00023c0001857983 */ /* 0x001ee80000300800 */
[----:B------:R-:W4:Y:S04]  /*9650*/  LDL.LU R135, [R1+0x240] ;  /* 0x0002400001877983 */ /* 0x000f280000300800 */
[----:B------:R0:W-:Y:S04]  /*9660*/  STL [R1+0x234], R3 ;  /* 0x0002340301007387 */ /* 0x0001e80000100800 */
        /* <DEDUP_REMOVED lines=11> */
[----:B0-----:R-:W4:Y:S04]  /*9720*/  LDL.LU R3, [R1+0x270] ;  /* 0x0002700001037983 */ /* 0x001f280000300800 */
[----:B------:R-:W4:Y:S04]  /*9730*/  LDL.LU R2, [R1+0x274] ;  /* 0x0002740001027983 */ /* 0x000f280000300800 */
[----:B------:R-:W4:Y:S01]  /*9740*/  LDL.LU R0, [R1+0x278] ;  /* 0x0002780001007983 */ /* 0x000f220000300800 */
[----:B--2---:R-:W-:-:S03]  /*9750*/  FADD R131, R130, R131 ;  /* 0x0000008382837221 */ /* 0x004fc60000000000 */
[----:B------:R-:W2:Y:S04]  /*9760*/  LDL.LU R130, [R1+0x4d0] ;  /* 0x0004d00001827983 */ /* 0x000ea80000300800 */
[----:B------:R0:W-:Y:S04]  /*9770*/  STL [R1+0x238], R131 ;  /* 0x0002388301007387 */ /* 0x0001e80000100800 */
[----:B0-----:R-:W2:Y:S01]  /*9780*/  LDL.LU R131, [R1+0x4cc] ;  /* 0x0004cc0001837983 */ /* 0x001ea20000300800 */
[----:B---3--:R-:W-:-:S03]  /*9790*/  FADD R133, R132, R133 ;  /* 0x0000008584857221 */ /* 0x008fc60000000000 */
[----:B------:R-:W3:Y:S01]  /*97a0*/  LDL.LU R132, [R1+0x4c8] ;  /* 0x0004c80001847983 */ /* 0x000ee20000300800 */
[----:B----4-:R-:W-:-:S03]  /*97b0*/  FADD R135, R134, R135 ;  /* 0x0000008786877221 */ /* 0x010fc60000000000 */
[----:B------:R0:W-:Y:S01]  /*97c0*/  STL [R1+0x23c], R133 ;  /* 0x00023c8501007387 */ /* 0x0001e20000100800 */
[----:B------:R-:W-:-:S03]  /*97d0*/  FADD R137, R136, R137 ;  /* 0x0000008988897221 */ /* 0x000fc60000000000 */
[----:B0-----:R-:W4:Y:S01]  /*97e0*/  LDL.LU R133, [R1+0x4c4] ;  /* 0x0004c40001857983 */ /* 0x001f220000300800 */
[----:B------:R-:W-:-:S03]  /*97f0*/  FADD R150, R151, R150 ;  /* 0x0000009697967221 */ /* 0x000fc60000000000 */
[----:B------:R-:W4:Y:S01]  /*9800*/  LDL.LU R134, [R1+0x4c0] ;  /* 0x0004c00001867983 */ /* 0x000f220000300800 */
[----:B------:R-:W-:-:S03]  /*9810*/  FADD R148, R149, R148 ;  /* 0x0000009495947221 */ /* 0x000fc60000000000 */
[----:B------:R0:W-:Y:S01]  /*9820*/  STL [R1+0x240], R135 ;  /* 0x0002408701007387 */ /* 0x0001e20000100800 */
[----:B------:R-:W-:-:S01]  /*9830*/  FADD R146, R147, R146 ;  /* 0x0000009293927221 */ /* 0x000fc20000000000 */
[----:B------:R-:W-:Y:S02]  /*9840*/  FADD R144, R145, R144 ;  /* 0x0000009091907221 */ /* 0x000fe40000000000 */
[----:B0-----:R-:W4:Y:S01]  /*9850*/  LDL.LU R135, [R1+0x4bc] ;  /* 0x0004bc0001877983 */ /* 0x001f220000300800 */
[----:B------:R-:W-:-:S03]  /*9860*/  FADD R143, R24, R143 ;  /* 0x0000008f188f7221 */ /* 0x000fc60000000000 */
[----:B------:R-:W4:Y:S01]  /*9870*/  LDL.LU R136, [R1+0x4b8] ;  /* 0x0004b80001887983 */ /* 0x000f220000300800 */
[----:B------:R-:W-:-:S03]  /*9880*/  FADD R142, R25, R142 ;  /* 0x0000008e198e7221 */ /* 0x000fc60000000000 */
[----:B------:R0:W-:Y:S01]  /*9890*/  STL [R1+0x244], R137 ;  /* 0x0002448901007387 */ /* 0x0001e20000100800 */
[----:B------:R-:W-:-:S01]  /*98a0*/  FADD R141, R26, R141 ;  /* 0x0000008d1a8d7221 */ /* 0x000fc20000000000 */
[----:B------:R-:W-:Y:S01]  /*98b0*/  FADD R140, R27, R140 ;  /* 0x0000008c1b8c7221 */ /* 0x000fe20000000000 */
[----:B------:R-:W-:-:S01]  /*98c0*/  FADD R139, R28, R139 ;  /* 0x0000008b1c8b7221 */ /* 0x000fc20000000000 */
[----:B0-----:R-:W4:Y:S04]  /*98d0*/  LDL.LU R137, [R1+0x4b4] ;  /* 0x0004b40001897983 */ /* 0x001f280000300800 */
[----:B------:R0:W-:Y:S01]  /*98e0*/  STL [R1+0x248], R150 ;  /* 0x0002489601007387 */ /* 0x0001e20000100800 */
[----:B------:R-:W-:-:S03]  /*98f0*/  FADD R138, R29, R138 ;  /* 0x0000008a1d8a7221 */ /* 0x000fc60000000000 */
[----:B------:R1:W-:Y:S04]  /*9900*/  STL [R1+0x24c], R148 ;  /* 0x00024c9401007387 */ /* 0x0003e80000100800 */
        /* <DEDUP_REMOVED lines=9> */
[----:B------:R1:W-:Y:S04]  /*99a0*/  STL [R1+0x268], R139 ;  /* 0x0002688b01007387 */ /* 0x0003e80000100800 */
[----:B------:R1:W-:Y:S04]  /*99b0*/  STL [R1+0x26c], R138 ;  /* 0x00026c8a01007387 */ /* 0x0003e80000100800 */
[----:B------:R-:W2:Y:S04]  /*99c0*/  LDL.LU R151, [R1+0x27c] ;  /* 0x00027c0001977983 */ /* 0x000ea80000300800 */
[----:B------:R1:W-:Y:S04]  /*99d0*/  STL [R1+0x270], R3 ;  /* 0x0002700301007387 */ /* 0x0003e80000100800 */
[----:B0-----:R-:W3:Y:S04]  /*99e0*/  LDL.LU R150, [R1+0x280] ;  /* 0x0002800001967983 */ /* 0x001ee80000300800 */
[----:B------:R0:W-:Y:S04]  /*99f0*/  STL [R1+0x274], R2 ;  /* 0x0002740201007387 */ /* 0x0001e80000100800 */
[----:B------:R-:W4:Y:S04]  /*9a00*/  LDL.LU R149, [R1+0x284] ;  /* 0x0002840001957983 */ /* 0x000f280000300800 */
[----:B------:R0:W-:Y:S04]  /*9a10*/  STL [R1+0x278], R0 ;  /* 0x0002780001007387 */ /* 0x0001e80000100800 */
[----:B-1----:R-:W4:Y:S04]  /*9a20*/  LDL.LU R148, [R1+0x288] ;  /* 0x0002880001947983 */ /* 0x002f280000300800 */
        /* <DEDUP_REMOVED lines=12> */
[----:B------:R-:W4:Y:S01]  /*9af0*/  LDL.LU R0, [R1+0x2bc] ;  /* 0x0002bc0001007983 */ /* 0x000f220000300800 */
[----:B--2---:R-:W-:-:S01]  /*9b00*/  FADD R151, R33, R151 ;  /* 0x0000009721977221 */ /* 0x004fc20000000000 */
[----:B---3--:R-:W-:-:S04]  /*9b10*/  FADD R150, R34, R150 ;  /* 0x0000009622967221 */ /* 0x008fc80000000000 */
[----:B------:R0:W-:Y:S01]  /*9b20*/  STL [R1+0x27c], R151 ;  /* 0x00027c9701007387 */ /* 0x0001e20000100800 */
[----:B----4-:R-:W-:-:S03]  /*9b30*/  FADD R149, R35, R149 ;  /* 0x0000009523957221 */ /* 0x010fc60000000000 */
[----:B------:R1:W-:Y:S01]  /*9b40*/  STL [R1+0x280], R150 ;  /* 0x0002809601007387 */ /* 0x0003e20000100800 */
[----:B------:R-:W-:-:S03]  /*9b50*/  FADD R148, R36, R148 ;  /* 0x0000009424947221 */ /* 0x000fc60000000000 */
        /* <DEDUP_REMOVED lines=24> */
[----:B0-----:R-:W4:Y:S01]  /*9ce0*/  LDL.LU R151, [R1+0x2c0] ;  /* 0x0002c00001977983 */ /* 0x001f220000300800 */
[----:B------:R-:W-:-:S03]  /*9cf0*/  FADD R0, R49, R0 ;  /* 0x0000000031007221 */ /* 0x000fc60000000000 */
[----:B------:R0:W-:Y:S04]  /*9d00*/  STL [R1+0x2b4], R3 ;  /* 0x0002b40301007387 */ /* 0x0001e80000100800 */
[----:B-1----:R-:W4:Y:S04]  /*9d10*/  LDL.LU R150, [R1+0x2c4] ;  /* 0x0002c40001967983 */ /* 0x002f280000300800 */
[----:B------:R1:W-:Y:S04]  /*9d20*/  STL [R1+0x2b8], R2 ;  /* 0x0002b80201007387 */ /* 0x0003e80000100800 */
[----:B--2---:R-:W2:Y:S04]  /*9d30*/  LDL.LU R149, [R1+0x2c8] ;  /* 0x0002c80001957983 */ /* 0x004ea80000300800 */
[----:B------:R1:W-:Y:S04]  /*9d40*/  STL [R1+0x2bc], R0 ;  /* 0x0002bc0001007387 */ /* 0x0003e80000100800 */
[----:B---3--:R-:W3:Y:S04]  /*9d50*/  LDL.LU R148, [R1+0x2cc] ;  /* 0x0002cc0001947983 */ /* 0x008ee80000300800 */
[----:B----4-:R-:W4:Y:S04]  /*9d60*/  LDL.LU R147, [R1+0x2d0] ;  /* 0x0002d00001937983 */ /* 0x010f280000300800 */
        /* <DEDUP_REMOVED lines=10> */
[----:B-1----:R-:W4:Y:S04]  /*9e10*/  LDL.LU R2, [R1+0x2fc] ;  /* 0x0002fc0001027983 */ /* 0x002f280000300800 */
[----:B------:R-:W4:Y:S01]  /*9e20*/  LDL.LU R0, [R1+0x300] ;  /* 0x0003000001007983 */ /* 0x000f220000300800 */
[----:B------:R-:W-:-:S01]  /*9e30*/  FADD R151, R50, R151 ;  /* 0x0000009732977221 */ /* 0x000fc20000000000 */
[----:B------:R-:W-:-:S04]  /*9e40*/  FADD R150, R51, R150 ;  /* 0x0000009633967221 */ /* 0x000fc80000000000 */
[----:B------:R0:W-:Y:S01]  /*9e50*/  STL [R1+0x2c0], R151 ;  /* 0x0002c09701007387 */ /* 0x0001e20000100800 */
[----:B--2---:R-:W-:-:S03]  /*9e60*/  FADD R149, R52, R149 ;  /* 0x0000009534957221 */ /* 0x004fc60000000000 */
[----:B------:R1:W-:Y:S01]  /*9e70*/  STL [R1+0x2c4], R150 ;  /* 0x0002c49601007387 */ /* 0x0003e20000100800 */
[----:B---3--:R-:W-:-:S03]  /*9e80*/  FADD R148, R53, R148 ;  /* 0x0000009435947221 */ /* 0x008fc60000000000 */
        /* <DEDUP_REMOVED lines=200> */
[----:B------:R-:W-:Y:S01]  /*ab10*/  STL [R1+0x3d0], R151 ;  /* 0x0003d09701007387 */ /* 0x000fe20000100800 */
[----:B--2---:R-:W-:-:S03]  /*ab20*/  FADD R149, R120, R149 ;  /* 0x0000009578957221 */ /* 0x004fc60000000000 */
[----:B------:R-:W-:Y:S01]  /*ab30*/  STL [R1+0x3d4], R150 ;  /* 0x0003d49601007387 */ /* 0x000fe20000100800 */
[----:B---3--:R-:W-:-:S03]  /*ab40*/  FADD R148, R121, R148 ;  /* 0x0000009479947221 */ /* 0x008fc60000000000 */
[----:B------:R-:W-:Y:S01]  /*ab50*/  STL [R1+0x3d8], R149 ;  /* 0x0003d89501007387 */ /* 0x000fe20000100800 */
[----:B----4-:R-:W-:-:S03]  /*ab60*/  FADD R147, R122, R147 ;  /* 0x000000937a937221 */ /* 0x010fc60000000000 */
[----:B------:R-:W-:Y:S01]  /*ab70*/  STL [R1+0x3dc], R148 ;  /* 0x0003dc9401007387 */ /* 0x000fe20000100800 */
[----:B------:R-:W-:-:S03]  /*ab80*/  FADD R146, R123, R146 ;  /* 0x000000927b927221 */ /* 0x000fc60000000000 */
        /* <DEDUP_REMOVED lines=18> */
[----:B------:R0:W-:Y:S04]  /*acb0*/  STL [R1+0x404], R138 ;  /* 0x0004048a01007387 */ /* 0x0001e80000100800 */
[----:B0-----:R-:W2:Y:S04]  /*acc0*/  LDL.LU R138, [R1+0x414] ;  /* 0x00041400018a7983 */ /* 0x001ea80000300800 */
[----:B------:R-:W-:Y:S04]  /*acd0*/  STL [R1+0x408], R3 ;  /* 0x0004080301007387 */ /* 0x000fe80000100800 */
[----:B------:R-:W3:Y:S01]  /*ace0*/  LDL.LU R139, [R1+0x418] ;  /* 0x00041800018b7983 */ /* 0x000ee20000300800 */
[----:B------:R-:W-:-:S01]  /*acf0*/  FADD R2, R133, R2 ;  /* 0x0000000285027221 */ /* 0x000fc20000000000 */
[----:B------:R-:W-:-:S04]  /*ad00*/  FADD R0, R134, R0 ;  /* 0x0000000086007221 */ /* 0x000fc80000000000 */
[----:B------:R0:W-:Y:S04]  /*ad10*/  STL [R1+0x40c], R2 ;  /* 0x00040c0201007387 */ /* 0x0001e80000100800 */
        /* <DEDUP_REMOVED lines=16> */
[----:B--2---:R-:W-:-:S05]  /*ae20*/  FADD R138, R135, R138 ;  /* 0x0000008a878a7221 */ /* 0x004fca0000000000 */
[----:B------:R0:W-:Y:S01]  /*ae30*/  STL [R1+0x414], R138 ;  /* 0x0004148a01007387 */ /* 0x0001e20000100800 */
[----:B---3--:R-:W-:-:S03]  /*ae40*/  FADD R139, R136, R139 ;  /* 0x0000008b888b7221 */ /* 0x008fc60000000000 */
[----:B0-----:R-:W2:Y:S04]  /*ae50*/  LDL.LU R138, [R1+0x4b0] ;  /* 0x0004b000018a7983 */ /* 0x001ea80000300800 */
[----:B------:R0:W-:Y:S04]  /*ae60*/  STL [R1+0x418], R139 ;  /* 0x0004188b01007387 */ /* 0x0001e80000100800 */
[----:B0-----:R-:W3:Y:S01]  /*ae70*/  LDL.LU R139, [R1+0x4ac] ;  /* 0x0004ac00018b7983 */ /* 0x001ee20000300800 */
[----:B----4-:R-:W-:-:S05]  /*ae80*/  FADD R140, R137, R140 ;  /* 0x0000008c898c7221 */ /* 0x010fca0000000000 */
[----:B------:R0:W-:Y:S04]  /*ae90*/  STL [R1+0x41c], R140 ;  /* 0x00041c8c01007387 */ /* 0x0001e80000100800 */
[----:B0-----:R-:W4:Y:S01]  /*aea0*/  LDL.LU R140, [R1+0x4a8] ;  /* 0x0004a800018c7983 */ /* 0x001f220000300800 */
        /* <DEDUP_REMOVED lines=35> */
[----:B0-----:R0:W5:Y:S01]  /*b0e0*/  LDL.LU R2, [R1+0x478] ;  /* 0x0004780001027983 */ /* 0x0011620000300800 */
[----:B------:R-:W-:Y:S01]  /*b0f0*/  UMOV UR6, URZ ;  /* 0x0000003f00067c82 */ /* 0x000fe20008000000 */
[----:B--2---:R-:W-:-:S05]  /*b100*/  FADD R0, R150, R0 ;  /* 0x0000000096007221 */ /* 0x004fca0000000000 */
[----:B------:R1:W-:Y:S01]  /*b110*/  STL [R1+0x450], R0 ;  /* 0x0004500001007387 */ /* 0x0003e20000100800 */
[----:B---3--:R-:W-:-:S03]  /*b120*/  FADD R3, R3, R151 ;  /* 0x0000009703037221 */ /* 0x008fc60000000000 */
[----:B-1----:R0:W5:Y:S04]  /*b130*/  LDL.LU R0, [R1+0x474] ;  /* 0x0004740001007983 */ /* 0x0021680000300800 */
[----:B------:R0:W-:Y:S02]  /*b140*/  STL [R1+0x454], R3 ;  /* 0x0004540301007387 */ /* 0x0001e40000100800 */
.L_x_28:
[----:B------:R-:W-:Y:S05]  /*b150*/  @!P2 BRA `(.L_x_29) ;  /* 0x000000000004a947 */ /* 0x000fea0003800000 */
[----:B------:R-:W-:Y:S01]  /*b160*/  BPT.TRAP 0x1 ;  /* 0x000000040000795c */ /* 0x000fe20000300000 */
.L_x_29:
[----:B-----5:R4:W-:Y:S04]  /*b170*/  STL [R1+0x474], R0 ;  /* 0x0004740001007387 */ /* 0x0209e80000100800 */
[----:B----4-:R-:W4:Y:S01]  /*b180*/  LDL R0, [R1+0x458] ;  /* 0x0004580001007983 */ /* 0x010f220000100800 */
[----:B0-----:R-:W-:-:S05]  /*b190*/  IMAD.U32 R3, RZ, RZ, UR23 ;  /* 0x00000017ff037e24 */ /* 0x001fca000f8e00ff */
[----:B------:R-:W-:-:S05]  /*b1a0*/  @P0 LEA R3, R3, UR15, 0x3 ;  /* 0x0000000f03030c11 */ /* 0x000fca000f8e18ff */
[----:B------:R-:W-:Y:S01]  /*b1b0*/  @P0 VIADD R3, R3, 0x20 ;  /* 0x0000002003030836 */ /* 0x000fe20000000000 */
[----:B------:R-:W-:-:S06]  /*b1c0*/  UISETP.GT.U32.AND UP0, UPT, UR13, 0x1, UPT ;  /* 0x000000010d00788c */ /* 0x000fcc000bf04070 */
[----:B------:R-:W-:Y:S02]  /*b1d0*/  PLOP3.LUT P1, PT, PT, PT, UP0, 0x80, 0x0 ;  /* 0x000000000000781c */ /* 0x000fe40003f2f008 */
[----:B----4-:R-:W-:Y:S02]  /*b1e0*/  @P0 PRMT R3, R0, 0x654, R3 ;  /* 0x0000065400030816 */ /* 0x010fe40000000003 */
[----:B------:R0:W5:Y:S02]  /*b1f0*/  LDL.LU R0, [R1+0x474] ;  /* 0x0004740001007983 */ /* 0x0001640000300800 */
[----:B------:R0:W-:Y:S07]  /*b200*/  @P0 SYNCS.ARRIVE.TRANS64.RED.A1T0 RZ, [R3+URZ], RZ ;  /* 0x000000ff03ff09a7 */ /* 0x0001ee000810043f */
[----:B------:R-:W-:Y:S05]  /*b210*/  @P1 BRA `(.L_x_30) ;  /* 0x0000000000041947 */ /* 0x000fea0003800000 */
[----:B------:R-:W-:Y:S01]  /*b220*/  BPT.TRAP 0x1 ;  /* 0x000000040000795c */ /* 0x000fe20000300000 */
.L_x_30:
[----:B------:R-:W-:Y:S01]  /*b230*/  UIADD3 UR17, UR17, 0x1, URZ ;  /* 0x0000000111117890 */ /* 0x000fe2000fffe03f */
[C---:B------:R-:W-:Y:S01]  /*b240*/  ISETP.GT.AND P1, PT, R2.reuse, 0x1, PT ;  /* 0x000000010200780c */ /* 0x040fe20003f24270 */
[----:B------:R-:W-:Y:S01]  /*b250*/  UIADD3 UR23, UR23, 0x1, URZ ;  /* 0x0000000117177890 */ /* 0x000fe2000fffe03f */
[----:B------:R-:W-:Y:S01]  /*b260*/  VIADD R2, R2, 0xffffffff ;  /* 0xffffffff02027836 */ /* 0x000fe20000000000 */
[----:B------:R-:W-:Y:S02]  /*b270*/  UISETP.NE.AND UP0, UPT, UR17, 0x4, UPT ;  /* 0x000000041100788c */ /* 0x000fe4000bf05270 */
[----:B------:R-:W-:Y:S02]  /*b280*/  UISETP.NE.AND UP1, UPT, UR23, 0x4, UPT ;  /* 0x000000041700788c */ /* 0x000fe4000bf25270 */
[----:B------:R-:W-:Y:S02]  /*b290*/  USEL UR8, URZ, 0x1, UP0 ;  /* 0x000000013f087887 */ /* 0x000fe40008000000 */
[----:B------:R-:W-:-:S02]  /*b2a0*/  USEL UR17, UR17, URZ, UP0 ;  /* 0x0000003f11117287 */ /* 0x000fc40008000000 */
[----:B------:R-:W-:Y:S02]  /*b2b0*/  USEL UR23, UR23, URZ, UP1 ;  /* 0x0000003f17177287 */ /* 0x000fe40008800000 */
[----:B-----5:R-:W-:Y:S01]  /*b2c0*/  LOP3.LUT R0, R0, UR8, RZ, 0x3c, !PT ;  /* 0x0000000800007c12 */ /* 0x020fe2000f8e3cff */
[----:B------:R-:W-:Y:S01]  /*b2d0*/  UMOV UR8, 0x1 ;  /* 0x0000000100087882 */ /* 0x000fe20000000000 */
[----:B------:R-:W-:Y:S08]  /*b2e0*/  @P1 BRA `(.L_x_31) ;  /* 0xffffffb000681947 */ /* 0x000ff0000383ffff */
.L_x_23:
[----:B------:R-:W-:-:S04]  /*b2f0*/  UISETP.NE.AND UP0, UPT, UR6, URZ, UPT ;  /* 0x0000003f0600728c */ /* 0x000fc8000bf05270 */
[----:B------:R-:W-:-:S06]  /*b300*/  USEL UR6, URZ, 0x1, !UP0 ;  /* 0x000000013f067887 */ /* 0x000fcc000c000000 */
[----:B------:R-:W-:-:S13]  /*b310*/  ISETP.NE.AND P1, PT, RZ, UR6, PT ;  /* 0x00000006ff007c0c */ /* 0x000fda000bf25270 */
[----:B------:R-:W-:Y:S05]  /*b320*/  @!P1 BRA `(.L_x_32) ;  /* 0x0000003800189947 */ /* 0x000fea0003800000 */
[----:B------:R4:W-:Y:S04]  /*b330*/  STL [R1+0x624], R43 ;  /* 0x0006242b01007387 */ /* 0x0009e80000100800 */
[----:B----4-:R-:W4:Y:S04]  /*b340*/  LDL.LU R43, [R1] ;  /* 0x00000000012b7983 */ /* 0x010f280000300800 */
[----:B------:R5:W-:Y:S04]  /*b350*/  STL [R1+0x620], R44 ;  /* 0x0006202c01007387 */ /* 0x000be80000100800 */
[----:B-----5:R-:W5:Y:S04]  /*b360*/  LDL.LU R44, [R1+0x4] ;  /* 0x00000400012c7983 */ /* 0x020f680000300800 */
[----:B------:R0:W-:Y:S04]  /*b370*/  STL [R1+0x61c], R45 ;  /* 0x00061c2d01007387 */ /* 0x0001e80000100800 */
[----:B0-----:R-:W2:Y:S04]  /*b380*/  LDL.LU R45, [R1+0x8] ;  /* 0x00000800012d7983 */ /* 0x001ea80000300800 */
[----:B------:R0:W-:Y:S04]  /*b390*/  STL [R1+0x618], R46 ;  /* 0x0006182e01007387 */ /* 0x0001e80000100800 */
[----:B0-----:R-:W3:Y:S04]  /*b3a0*/  LDL.LU R46, [R1+0xc] ;  /* 0x00000c00012e7983 */ /* 0x001ee80000300800 */
        /* <DEDUP_REMOVED lines=140> */
[----:B------:R-:W3:Y:S04]  /*bc70*/  LDL.LU R0, [R1+0x204] ;  /* 0x0002040001007983 */ /* 0x000ee80000300800 */
[----:B------:R-:W3:Y:S04]  /*bc80*/  LDL.LU R2, [R1+0x1b0] ;  /* 0x0001b00001027983 */ /* 0x000ee80000300800 */
[----:B------:R-:W3:Y:S04]  /*bc90*/  LDL.LU R3, [R1+0x208] ;  /* 0x0002080001037983 */ /* 0x000ee80000300800 */
        /* <DEDUP_REMOVED lines=65> */
[----:B0-----:R-:W3:Y:S01]  /*c0b0*/  LDL.LU R149, [R1+0x130] ;  /* 0x0001300001957983 */ /* 0x001ee20000300800 */
[----:B----4-:R-:W-:-:S03]  /*c0c0*/  FADD R4, R43, R4 ;  /* 0x000000042b047221 */ /* 0x010fc60000000000 */
[----:B------:R0:W-:Y:S01]  /*c0d0*/  STL [R1+0x478], R150 ;  /* 0x0004789601007387 */ /* 0x0001e20000100800 */
[----:B-----5:R-:W-:Y:S01]  /*c0e0*/  FADD R5, R44, R5 ;  /* 0x000000052c057221 */ /* 0x020fe20000000000 */
[----:B--2---:R-:W-:Y:S01]  /*c0f0*/  FADD R6, R45, R6 ;  /* 0x000000062d067221 */ /* 0x004fe20000000000 */
[----:B---3--:R-:W-:Y:S01]  /*c100*/  FADD R7, R46, R7 ;  /* 0x000000072e077221 */ /* 0x008fe20000000000 */
[----:B------:R-:W-:Y:S01]  /*c110*/  FADD R8, R47, R8 ;  /* 0x000000082f087221 */ /* 0x000fe20000000000 */
[----:B0-----:R-:W2:Y:S04]  /*c120*/  LDL.LU R150, [R1+0x12c] ;  /* 0x00012c0001967983 */ /* 0x001ea80000300800 */
[----:B------:R0:W-:Y:S01]  /*c130*/  STL [R1+0x474], R151 ;  /* 0x0004749701007387 */ /* 0x0001e20000100800 */
[----:B------:R-:W-:Y:S01]  /*c140*/  FADD R9, R48, R9 ;  /* 0x0000000930097221 */ /* 0x000fe20000000000 */
[----:B------:R-:W-:Y:S01]  /*c150*/  FADD R10, R49, R10 ;  /* 0x0000000a310a7221 */ /* 0x000fe20000000000 */
[----:B------:R-:W-:Y:S01]  /*c160*/  FADD R11, R50, R11 ;  /* 0x0000000b320b7221 */ /* 0x000fe20000000000 */
[----:B0-----:R-:W3:Y:S04]  /*c170*/  LDL.LU R151, [R1+0x128] ;  /* 0x0001280001977983 */ /* 0x001ee80000300800 */
[----:B------:R-:W4:Y:S04]  /*c180*/  LDL.LU R43, [R1+0x624] ;  /* 0x00062400012b7983 */ /* 0x000f280000300800 */
[----:B------:R-:W5:Y:S04]  /*c190*/  LDL.LU R44, [R1+0x620] ;  /* 0x00062000012c7983 */ /* 0x000f680000300800 */
[----:B------:R-:W4:Y:S04]  /*c1a0*/  LDL.LU R45, [R1+0x61c] ;  /* 0x00061c00012d7983 */ /* 0x000f280000300800 */
[----:B------:R-:W5:Y:S01]  /*c1b0*/  LDL.LU R46, [R1+0x618] ;  /* 0x00061800012e7983 */ /* 0x000f620000300800 */
[----:B------:R-:W-:-:S03]  /*c1c0*/  FADD R12, R51, R12 ;  /* 0x0000000c330c7221 */ /* 0x000fc60000000000 */
[----:B------:R-:W4:Y:S01]  /*c1d0*/  LDL.LU R47, [R1+0x614] ;  /* 0x00061400012f7983 */ /* 0x000f220000300800 */
[----:B------:R-:W-:-:S03]  /*c1e0*/  FADD R13, R52, R13 ;  /* 0x0000000d340d7221 */ /* 0x000fc60000000000 */
        /* <DEDUP_REMOVED lines=134> */
[----:B------:R-:W4:Y:S04]  /*ca50*/  LDL.LU R115, [R1+0x504] ;  /* 0x0005040001737983 */ /* 0x000f280000300800 */
[----:B------:R-:W4:Y:S01]  /*ca60*/  LDL.LU R116, [R1+0x500] ;  /* 0x0005000001747983 */ /* 0x000f220000300800 */
[----:B------:R-:W-:Y:S01]  /*ca70*/  FADD R3, R2, R3 ;  /* 0x0000000302037221 */ /* 0x000fe20000000000 */
[----:B------:R-:W-:Y:S01]  /*ca80*/  FADD R237, R120, R237 ;  /* 0x000000ed78ed7221 */ /* 0x000fe20000000000 */
[----:B------:R-:W-:Y:S01]  /*ca90*/  FADD R236, R121, R236 ;  /* 0x000000ec79ec7221 */ /* 0x000fe20000000000 */
[----:B------:R-:W5:Y:S01]  /*caa0*/  LDL.LU R117, [R1+0x1b4] ;  /* 0x0001b40001757983 */ /* 0x000f620000300800 */
[----:B------:R-:W-:Y:S01]  /*cab0*/  FADD R235, R122, R235 ;  /* 0x000000eb7aeb7221 */ /* 0x000fe20000000000 */
[----:B------:R-:W-:Y:S01]  /*cac0*/  FADD R234, R123, R234 ;  /* 0x000000ea7bea7221 */ /* 0x000fe20000000000 */
[----:B------:R-:W-:Y:S01]  /*cad0*/  FADD R233, R124, R233 ;  /* 0x000000e97ce97221 */ /* 0x000fe20000000000 */
[----:B------:R0:W-:Y:S01]  /*cae0*/  STL [R1+0x200], R118 ;  /* 0x0002007601007387 */ /* 0x0001e20000100800 */
        /* <DEDUP_REMOVED lines=11> */
[----:B0-----:R-:W4:Y:S01]  /*cba0*/  LDL.LU R118, [R1+0x1b8] ;  /* 0x0001b80001767983 */ /* 0x001f220000300800 */
[----:B------:R-:W-:Y:S01]  /*cbb0*/  FADD R217, R140, R217 ;  /* 0x000000d98cd97221 */ /* 0x000fe20000000000 */
[----:B------:R-:W-:Y:S01]  /*cbc0*/  FADD R223, R134, R223 ;  /* 0x000000df86df7221 */ /* 0x000fe20000000000 */
[----:B------:R-:W-:Y:S01]  /*cbd0*/  FADD R216, R141, R216 ;  /* 0x000000d88dd87221 */ /* 0x000fe20000000000 */
[----:B------:R0:W-:Y:S01]  /*cbe0*/  STL [R1+0x208], R3 ;  /* 0x0002080301007387 */ /* 0x0001e20000100800 */
[----:B------:R-:W-:Y:S01]  /*cbf0*/  FADD R222, R135, R222 ;  /* 0x000000de87de7221 */ /* 0x000fe20000000000 */
[----:B------:R-:W-:Y:S01]  /*cc00*/  FADD R215, R142, R215 ;  /* 0x000000d78ed77221 */ /* 0x000fe20000000000 */
[----:B------:R-:W-:Y:S01]  /*cc10*/  FADD R221, R136, R221 ;  /* 0x000000dd88dd7221 */ /* 0x000fe20000000000 */
[----:B-1----:R-:W4:Y:S01]  /*cc20*/  LDL.LU R0, [R1+0x210] ;  /* 0x0002100001007983 */ /* 0x002f220000300800 */
[----:B------:R-:W-:Y:S01]  /*cc30*/  FADD R214, R143, R214 ;  /* 0x000000d68fd67221 */ /* 0x000fe20000000000 */
[----:B------:R-:W-:Y:S01]  /*cc40*/  FADD R220, R137, R220 ;  /* 0x000000dc89dc7221 */ /* 0x000fe20000000000 */
[----:B------:R-:W-:Y:S01]  /*cc50*/  FADD R213, R144, R213 ;  /* 0x000000d590d57221 */ /* 0x000fe20000000000 */
[----:B------:R-:W4:Y:S01]  /*cc60*/  LDL.LU R119, [R1+0x1bc] ;  /* 0x0001bc0001777983 */ /* 0x000f220000300800 */
[----:B------:R-:W-:Y:S01]  /*cc70*/  FADD R219, R138, R219 ;  /* 0x000000db8adb7221 */ /* 0x000fe20000000000 */
[----:B------:R-:W-:Y:S01]  /*cc80*/  FADD R212, R145, R212 ;  /* 0x000000d491d47221 */ /* 0x000fe20000000000 */
[----:B------:R-:W-:Y:S01]  /*cc90*/  FADD R218, R139, R218 ;  /* 0x000000da8bda7221 */ /* 0x000fe20000000000 */
[----:B------:R-:W4:Y:S01]  /*cca0*/  LDL.LU R2, [R1+0x214] ;  /* 0x0002140001027983 */ /* 0x000f220000300800 */
[----:B------:R-:W-:Y:S01]  /*ccb0*/  FADD R211, R146, R211 ;  /* 0x000000d392d37221 */ /* 0x000fe20000000000 */
[----:B---3--:R-:W-:Y:S01]  /*ccc0*/  FADD R206, R151, R206 ;  /* 0x000000ce97ce7221 */ /* 0x008fe20000000000 */
[----:B------:R-:W-:Y:S01]  /*ccd0*/  FADD R210, R147, R210 ;  /* 0x000000d293d27221 */ /* 0x000fe20000000000 */
[----:B------:R-:W3:Y:S01]  /*cce0*/  LDL.LU R120, [R1+0x1c0] ;  /* 0x0001c00001787983 */ /* 0x000ee20000300800 */
[----:B--2---:R-:W-:Y:S01]  /*ccf0*/  FADD R207, R150, R207 ;  /* 0x000000cf96cf7221 */ /* 0x004fe20000000000 */
[----:B------:R-:W-:-:S02]  /*cd00*/  FADD R209, R148, R209 ;  /* 0x000000d194d17221 */ /* 0x000fc40000000000 */
[----:B0-----:R-:W3:Y:S04]  /*cd10*/  LDL.LU R3, [R1+0x218] ;  /* 0x0002180001037983 */ /* 0x001ee80000300800 */
[----:B------:R-:W2:Y:S04]  /*cd20*/  LDL.LU R121, [R1+0x1c4] ;  /* 0x0001c40001797983 */ /* 0x000ea80000300800 */
        /* <DEDUP_REMOVED lines=28> */
[----:B------:R-:W2:Y:S01]  /*cef0*/  LDL.LU R148, [R1+0x254] ;  /* 0x0002540001947983 */ /* 0x000ea20000300800 */
[----:B-----5:R-:W-:-:S03]  /*cf00*/  FADD R149, R117, R149 ;  /* 0x0000009575957221 */ /* 0x020fc60000000000 */
[----:B------:R-:W5:Y:S04]  /*cf10*/  LDL.LU R117, [R1+0x4fc] ;  /* 0x0004fc0001757983 */ /* 0x000f680000300800 */
[----:B------:R0:W-:Y:S04]  /*cf20*/  STL [R1+0x20c], R149 ;  /* 0x00020c9501007387 */ /* 0x0001e80000100800 */
[----:B0-----:R-:W5:Y:S01]  /*cf30*/  LDL.LU R149, [R1+0x258] ;  /* 0x0002580001957983 */ /* 0x001f620000300800 */
[----:B----4-:R-:W-:-:S03]  /*cf40*/  FADD R0, R118, R0 ;  /* 0x0000000076007221 */ /* 0x010fc60000000000 */
[----:B------:R-:W4:Y:S01]  /*cf50*/  LDL.LU R118, [R1+0x4f8] ;  /* 0x0004f80001767983 */ /* 0x000f220000300800 */
[----:B------:R-:W-:-:S03]  /*cf60*/  FADD R2, R119, R2 ;  /* 0x0000000277027221 */ /* 0x000fc60000000000 */
[----:B------:R0:W-:Y:S01]  /*cf70*/  STL [R1+0x210], R0 ;  /* 0x0002100001007387 */ /* 0x0001e20000100800 */
[----:B---3--:R-:W-:-:S03]  /*cf80*/  FADD R3, R120, R3 ;  /* 0x0000000378037221 */ /* 0x008fc60000000000 */
[----:B0-----:R-:W3:Y:S04]  /*cf90*/  LDL.LU R0, [R1+0x25c] ;  /* 0x00025c0001007983 */ /* 0x001ee80000300800 */
[----:B------:R-:W4:Y:S01]  /*cfa0*/  LDL.LU R119, [R1+0x4f4] ;  /* 0x0004f40001777983 */ /* 0x000f220000300800 */
[----:B--2---:R-:W-:-:S03]  /*cfb0*/  FADD R122, R121, R122 ;  /* 0x0000007a797a7221 */ /* 0x004fc60000000000 */
[----:B------:R0:W-:Y:S01]  /*cfc0*/  STL [R1+0x214], R2 ;  /* 0x0002140201007387 */ /* 0x0001e20000100800 */
[----:B------:R-:W-:-:S03]  /*cfd0*/  FADD R124, R123, R124 ;  /* 0x0000007c7b7c7221 */ /* 0x000fc60000000000 */
[----:B0-----:R-:W2:Y:S04]  /*cfe0*/  LDL.LU R2, [R1+0x260] ;  /* 0x0002600001027983 */ /* 0x001ea80000300800 */
[----:B------:R-:W4:Y:S04]  /*cff0*/  LDL.LU R120, [R1+0x4f0] ;  /* 0x0004f00001787983 */ /* 0x000f280000300800 */
[----:B------:R0:W-:Y:S01]  /*d000*/  STL [R1+0x218], R3 ;  /* 0x0002180301007387 */ /* 0x0001e20000100800 */
[----:B------:R-:W-:Y:S01]  /*d010*/  FADD R126, R125, R126 ;  /* 0x0000007e7d7e7221 */ /* 0x000fe20000000000 */
[----:B------:R-:W-:-:S02]  /*d020*/  FADD R128, R127, R128 ;  /* 0x000000807f807221 */ /* 0x000fc40000000000 */
[----:B0-----:R-:W4:Y:S04]  /*d030*/  LDL.LU R3, [R1+0x264] ;  /* 0x0002640001037983 */ /* 0x001f280000300800 */
[----:B------:R-:W4:Y:S04]  /*d040*/  LDL.LU R121, [R1+0x4ec] ;  /* 0x0004ec0001797983 */ /* 0x000f280000300800 */
[----:B------:R0:W-:Y:S01]  /*d050*/  STL [R1+0x21c], R122 ;  /* 0x00021c7a01007387 */ /* 0x0001e20000100800 */
[----:B------:R-:W-:-:S03]  /*d060*/  FADD R130, R129, R130 ;  /* 0x0000008281827221 */ /* 0x000fc60000000000 */
        /* <DEDUP_REMOVED lines=42> */
[----:B------:R0:W-:Y:S04]  /*d310*/  STL [R1+0x248], R145 ;  /* 0x0002489101007387 */ /* 0x0001e80000100800 */
[----:B0-----:R-:W4:Y:S04]  /*d320*/  LDL.LU R145, [R1+0x27c] ;  /* 0x00027c0001917983 */ /* 0x001f280000300800 */
[----:B------:R-:W4:Y:S04]  /*d330*/  LDL.LU R139, [R1+0x4a4] ;  /* 0x0004a400018b7983 */ /* 0x000f280000300800 */
[----:B------:R0:W-:Y:S04]  /*d340*/  STL [R1+0x24c], R146 ;  /* 0x00024c9201007387 */ /* 0x0001e80000100800 */
[----:B0-----:R-:W4:Y:S04]  /*d350*/  LDL.LU R146, [R1+0x280] ;  /* 0x0002800001927983 */ /* 0x001f280000300800 */
[----:B------:R0:W-:Y:S01]  /*d360*/  STL [R1+0x250], R147 ;  /* 0x0002509301007387 */ /* 0x0001e20000100800 */
[----:B-----5:R-:W-:-:S03]  /*d370*/  FADD R149, R24, R149 ;  /* 0x0000009518957221 */ /* 0x020fc60000000000 */
[----:B0-----:R-:W5:Y:S04]  /*d380*/  LDL.LU R147, [R1+0x284] ;  /* 0x0002840001937983 */ /* 0x001f680000300800 */
[----:B------:R0:W-:Y:S04]  /*d390*/  STL [R1+0x254], R148 ;  /* 0x0002549401007387 */ /* 0x0001e80000100800 */
[----:B0-----:R-:W5:Y:S04]  /*d3a0*/  LDL.LU R148, [R1+0x288] ;  /* 0x0002880001947983 */ /* 0x001f680000300800 */
[----:B------:R0:W-:Y:S04]  /*d3b0*/  STL [R1+0x258], R149 ;  /* 0x0002589501007387 */ /* 0x0001e80000100800 */
[----:B0-----:R-:W5:Y:S04]  /*d3c0*/  LDL.LU R149, [R1+0x28c] ;  /* 0x00028c0001957983 */ /* 0x001f680000300800 */
[----:B------:R-:W5:Y:S04]  /*d3d0*/  LDL.LU R150, [R1+0x290] ;  /* 0x0002900001967983 */ /* 0x000f680000300800 */
[----:B------:R-:W5:Y:S01]  /*d3e0*/  LDL.LU R151, [R1+0x294] ;  /* 0x0002940001977983 */ /* 0x000f620000300800 */
[----:B---3--:R-:W-:Y:S01]  /*d3f0*/  FADD R0, R25, R0 ;  /* 0x0000000019007221 */ /* 0x008fe20000000000 */
[----:B--2---:R-:W-:-:S04]  /*d400*/  FADD R2, R26, R2 ;  /* 0x000000021a027221 */ /* 0x004fc80000000000 */
[----:B------:R0:W-:Y:S01]  /*d410*/  STL [R1+0x25c], R0 ;  /* 0x00025c0001007387 */ /* 0x0001e20000100800 */
[----:B----4-:R-:W-:-:S03]  /*d420*/  FADD R3, R27, R3 ;  /* 0x000000031b037221 */ /* 0x010fc60000000000 */
[----:B------:R-:W2:Y:S04]  /*d430*/  LDL.LU R27, [R1+0x2c8] ;  /* 0x0002c800011b7983 */ /* 0x000ea80000300800 */
[----:B------:R1:W-:Y:S04]  /*d440*/  STL [R1+0x260], R2 ;  /* 0x0002600201007387 */ /* 0x0003e80000100800 */
[----:B------:R-:W3:Y:S04]  /*d450*/  LDL.LU R26, [R1+0x2cc] ;  /* 0x0002cc00011a7983 */ /* 0x000ee80000300800 */
[----:B------:R-:W4:Y:S04]  /*d460*/  LDL.LU R25, [R1+0x2d0] ;  /* 0x0002d00001197983 */ /* 0x000f280000300800 */
[----:B------:R1:W-:Y:S04]  /*d470*/  STL [R1+0x264], R3 ;  /* 0x0002640301007387 */ /* 0x0003e80000100800 */
[----:B------:R-:W4:Y:S04]  /*d480*/  LDL.LU R24, [R1+0x2d4] ;  /* 0x0002d40001187983 */ /* 0x000f280000300800 */
[----:B0-----:R-:W4:Y:S04]  /*d490*/  LDL.LU R0, [R1+0x2d8] ;  /* 0x0002d80001007983 */ /* 0x001f280000300800 */
[----:B-1----:R-:W4:Y:S04]  /*d4a0*/  LDL.LU R2, [R1+0x2dc] ;  /* 0x0002dc0001027983 */ /* 0x002f280000300800 */
[----:B------:R-:W4:Y:S01]  /*d4b0*/  LDL.LU R3, [R1+0x2e0] ;  /* 0x0002e00001037983 */ /* 0x000f220000300800 */
[----:B------:R-:W-:-:S05]  /*d4c0*/  FADD R140, R28, R140 ;  /* 0x0000008c1c8c7221 */ /* 0x000fca0000000000 */
[----:B------:R0:W-:Y:S04]  /*d4d0*/  STL [R1+0x268], R140 ;  /* 0x0002688c01007387 */ /* 0x0001e80000100800 */
[----:B0-----:R-:W4:Y:S01]  /*d4e0*/  LDL.LU R140, [R1+0x4a0] ;  /* 0x0004a000018c7983 */ /* 0x001f220000300800 */
[----:B------:R-:W-:-:S03]  /*d4f0*/  FADD R141, R29, R141 ;  /* 0x0000008d1d8d7221 */ /* 0x000fc60000000000 */
[----:B------:R-:W4:Y:S04]  /*d500*/  LDL.LU R28, [R1+0x2c4] ;  /* 0x0002c400011c7983 */ /* 0x000f280000300800 */
        /* <DEDUP_REMOVED lines=20> */
[----:B------:R0:W-:Y:S01]  /*d650*/  STL [R1+0x280], R146 ;  /* 0x0002809201007387 */ /* 0x0001e20000100800 */
[----:B-----5:R-:W-:-:S03]  /*d660*/  FADD R147, R35, R147 ;  /* 0x0000009323937221 */ /* 0x020fc60000000000 */
[----:B0-----:R-:W5:Y:S04]  /*d670*/  LDL.LU R146, [R1+0x488] ;  /* 0x0004880001927983 */ /* 0x001f680000300800 */
[----:B------:R-:W5:Y:S04]  /*d680*/  LDL.LU R34, [R1+0x2ac] ;  /* 0x0002ac0001227983 */ /* 0x000f680000300800 */
[----:B------:R0:W-:Y:S01]  /*d690*/  STL [R1+0x284], R147 ;  /* 0x0002849301007387 */ /* 0x0001e20000100800 */
[----:B------:R-:W-:-:S03]  /*d6a0*/  FADD R148, R36, R148 ;  /* 0x0000009424947221 */ /* 0x000fc60000000000 */
[----:B0-----:R-:W5:Y:S04]  /*d6b0*/  LDL.LU R147, [R1+0x484] ;  /* 0x0004840001937983 */ /* 0x001f680000300800 */
[----:B------:R-:W5:Y:S01]  /*d6c0*/  LDL.LU R35, [R1+0x2a8] ;  /* 0x0002a80001237983 */ /* 0x000f620000300800 */
[----:B------:R-:W-:-:S03]  /*d6d0*/  FADD R149, R37, R149 ;  /* 0x0000009525957221 */ /* 0x000fc60000000000 */
[----:B------:R0:W-:Y:S01]  /*d6e0*/  STL [R1+0x288], R148 ;  /* 0x0002889401007387 */ /* 0x0001e20000100800 */
[----:B------:R-:W-:Y:S01]  /*d6f0*/  FADD R150, R38, R150 ;  /* 0x0000009626967221 */ /* 0x000fe20000000000 */
[----:B------:R-:W-:Y:S02]  /*d700*/  FADD R151, R39, R151 ;  /* 0x0000009727977221 */ /* 0x000fe40000000000 */
[----:B0-----:R-:W5:Y:S04]  /*d710*/  LDL.LU R148, [R1+0x480] ;  /* 0x0004800001947983 */ /* 0x001f680000300800 */
[----:B------:R-:W5:Y:S04]  /*d720*/  LDL.LU R36, [R1+0x2a4] ;  /* 0x0002a40001247983 */ /* 0x000f680000300800 */
[----:B------:R0:W-:Y:S04]  /*d730*/  STL [R1+0x28c], R149 ;  /* 0x00028c9501007387 */ /* 0x0001e80000100800 */
[----:B0-----:R-:W5:Y:S04]  /*d740*/  LDL.LU R149, [R1+0x47c] ;  /* 0x00047c0001957983 */ /* 0x001f680000300800 */
[----:B------:R-:W5:Y:S04]  /*d750*/  LDL.LU R37, [R1+0x2a0] ;  /* 0x0002a00001257983 */ /* 0x000f680000300800 */
[----:B------:R0:W-:Y:S04]  /*d760*/  STL [R1+0x290], R150 ;  /* 0x0002909601007387 */ /* 0x0001e80000100800 */
[----:B0-----:R-:W5:Y:S04]  /*d770*/  LDL.LU R150, [R1+0x478] ;  /* 0x0004780001967983 */ /* 0x001f680000300800 */
[----:B------:R-:W5:Y:S04]  /*d780*/  LDL.LU R38, [R1+0x29c] ;  /* 0x00029c0001267983 */ /* 0x000f680000300800 */
[----:B------:R0:W-:Y:S04]  /*d790*/  STL [R1+0x294], R151 ;  /* 0x0002949701007387 */ /* 0x0001e80000100800 */
[----:B0-----:R-:W5:Y:S04]  /*d7a0*/  LDL.LU R151, [R1+0x474] ;  /* 0x0004740001977983 */ /* 0x001f680000300800 */
[----:B------:R-:W5:Y:S01]  /*d7b0*/  LDL.LU R39, [R1+0x298] ;  /* 0x0002980001277983 */ /* 0x000f620000300800 */
[----:B--2---:R-:W-:Y:S01]  /*d7c0*/  FADD R27, R52, R27 ;  /* 0x0000001b341b7221 */ /* 0x004fe20000000000 */
[----:B---3--:R-:W-:Y:S01]  /*d7d0*/  FADD R26, R53, R26 ;  /* 0x0000001a351a7221 */ /* 0x008fe20000000000 */
[----:B----4-:R-:W-:Y:S01]  /*d7e0*/  FADD R25, R54, R25 ;  /* 0x0000001936197221 */ /* 0x010fe20000000000 */
[----:B------:R-:W-:Y:S01]  /*d7f0*/  FADD R24, R55, R24 ;  /* 0x0000001837187221 */ /* 0x000fe20000000000 */
        /* <DEDUP_REMOVED lines=9> */
[----:B-----5:R-:W-:Y:S01]  /*d890*/  FADD R34, R45, R34 ;  /* 0x000000222d227221 */ /* 0x020fe20000000000 */
[----:B------:R-:W-:Y:S01]  /*d8a0*/  FADD R35, R44, R35 ;  /* 0x000000232c237221 */ /* 0x000fe20000000000 */
[----:B------:R-:W-:Y:S01]  /*d8b0*/  FADD R36, R43, R36 ;  /* 0x000000242b247221 */ /* 0x000fe20000000000 */
[----:B------:R-:W-:Y:S01]  /*d8c0*/  FADD R37, R42, R37 ;  /* 0x000000252a257221 */ /* 0x000fe20000000000 */
[----:B------:R-:W-:Y:S01]  /*d8d0*/  FADD R38, R41, R38 ;  /* 0x0000002629267221 */ /* 0x000fe20000000000 */
[----:B------:R-:W-:-:S05]  /*d8e0*/  FADD R39, R40, R39 ;  /* 0x0000002728277221 */ /* 0x000fca0000000000 */
[----:B------:R0:W-:Y:S04]  /*d8f0*/  STL [R1+0x298], R39 ;  /* 0x0002982701007387 */ /* 0x0001e80000100800 */
        /* <DEDUP_REMOVED lines=15> */
[----:B------:R-:W5:Y:S04]  /*d9f0*/  LDL.LU R51, [R1+0x2e4] ;  /* 0x0002e40001337983 */ /* 0x000f680000300800 */
[----:B------:R5:W-:Y:S04]  /*da00*/  STL [R1+0x2d8], R0 ;  /* 0x0002d80001007387 */ /* 0x000be80000100800 */
[----:B------:R-:W5:Y:S04]  /*da10*/  LDL.LU R50, [R1+0x2e8] ;  /* 0x0002e80001327983 */ /* 0x000f680000300800 */
[----:B------:R5:W-:Y:S04]  /*da20*/  STL [R1+0x2dc], R2 ;  /* 0x0002dc0201007387 */ /* 0x000be80000100800 */
[----:B------:R-:W5:Y:S04]  /*da30*/  LDL.LU R49, [R1+0x2ec] ;  /* 0x0002ec0001317983 */ /* 0x000f680000300800 */
[----:B------:R5:W-:Y:S04]  /*da40*/  STL [R1+0x2e0], R3 ;  /* 0x0002e00301007387 */ /* 0x000be80000100800 */
[----:B------:R-:W5:Y:S04]  /*da50*/  LDL.LU R48, [R1+0x2f0] ;  /* 0x0002f00001307983 */ /* 0x000f680000300800 */
        /* <DEDUP_REMOVED lines=8> */
[----:B0-----:R-:W5:Y:S04]  /*dae0*/  LDL.LU R39, [R1+0x314] ;  /* 0x0003140001277983 */ /* 0x001f680000300800 */
[----:B-1----:R-:W5:Y:S04]  /*daf0*/  LDL.LU R38, [R1+0x318] ;  /* 0x0003180001267983 */ /* 0x002f680000300800 */
[----:B--2---:R-:W2:Y:S04]  /*db00*/  LDL.LU R37, [R1+0x31c] ;  /* 0x00031c0001257983 */ /* 0x004ea80000300800 */
[----:B---3--:R-:W3:Y:S04]  /*db10*/  LDL.LU R36, [R1+0x320] ;  /* 0x0003200001247983 */ /* 0x008ee80000300800 */
[----:B----4-:R-:W4:Y:S04]  /*db20*/  LDL.LU R35, [R1+0x324] ;  /* 0x0003240001237983 */ /* 0x010f280000300800 */
[----:B-----5:R-:W5:Y:S04]  /*db30*/  LDL.LU R34, [R1+0x328] ;  /* 0x0003280001227983 */ /* 0x020f680000300800 */
        /* <DEDUP_REMOVED lines=12> */
[----:B------:R-:W5:Y:S01]  /*dc00*/  LDL.LU R3, [R1+0x35c] ;  /* 0x00035c0001037983 */ /* 0x000f620000300800 */
[----:B------:R-:W-:Y:S01]  /*dc10*/  FADD R51, R59, R51 ;  /* 0x000000333b337221 */ /* 0x000fe20000000000 */
[----:B------:R-:W-:-:S04]  /*dc20*/  FADD R50, R60, R50 ;  /* 0x000000323c327221 */ /* 0x000fc80000000000 */
        /* <DEDUP_REMOVED lines=25> */
[----:B--2---:R-:W-:-:S03]  /*ddc0*/  FADD R37, R73, R37 ;  /* 0x0000002549257221 */ /* 0x004fc60000000000 */
[----:B------:R2:W-:Y:S01]  /*ddd0*/  STL [R1+0x318], R38 ;  /* 0x0003182601007387 */ /* 0x0005e20000100800 */
[----:B---3--:R-:W-:-:S03]  /*dde0*/  FADD R36, R74, R36 ;  /* 0x000000244a247221 */ /* 0x008fc60000000000 */
[----:B------:R3:W-:Y:S01]  /*ddf0*/  STL [R1+0x31c], R37 ;  /* 0x00031c2501007387 */ /* 0x0007e20000100800 */
[----:B----4-:R-:W-:-:S03]  /*de00*/  FADD R35, R75, R35 ;  /* 0x000000234b237221 */ /* 0x010fc60000000000 */
[----:B------:R4:W-:Y:S01]  /*de10*/  STL [R1+0x320], R36 ;  /* 0x0003202401007387 */ /* 0x0009e20000100800 */
[----:B-----5:R-:W-:-:S03]  /*de20*/  FADD R34, R76, R34 ;  /* 0x000000224c227221 */ /* 0x020fc60000000000 */
        /* <DEDUP_REMOVED lines=24> */
[----:B0-----:R-:W5:Y:S01]  /*dfb0*/  LDL.LU R51, [R1+0x360] ;  /* 0x0003600001337983 */ /* 0x001f620000300800 */
[----:B------:R-:W-:-:S03]  /*dfc0*/  FADD R3, R89, R3 ;  /* 0x0000000359037221 */ /* 0x000fc60000000000 */
[----:B------:R0:W-:Y:S04]  /*dfd0*/  STL [R1+0x354], R0 ;  /* 0x0003540001007387 */ /* 0x0001e80000100800 */
[----:B-1----:R-:W5:Y:S04]  /*dfe0*/  LDL.LU R50, [R1+0x364] ;  /* 0x0003640001327983 */ /* 0x002f680000300800 */
        /* <DEDUP_REMOVED lines=181> */
[----:B------:R-:W-:Y:S01]  /*eb40*/  FADD R2, R150, R2 ;  /* 0x0000000296027221 */ /* 0x000fe20000000000 */
[----:B------:R-:W-:-:S05]  /*eb50*/  FADD R3, R3, R151 ;  /* 0x0000009703037221 */ /* 0x000fca0000000000 */
[----:B------:R0:W-:Y:S04]  /*eb60*/  STL [R1+0x454], R3 ;  /* 0x0004540301007387 */ /* 0x0001e80000100800 */
[----:B------:R0:W-:Y:S04]  /*eb70*/  STL [R1+0x44c], R0 ;  /* 0x00044c0001007387 */ /* 0x0001e80000100800 */
[----:B------:R0:W-:Y:S02]  /*eb80*/  STL [R1+0x450], R2 ;  /* 0x0004500201007387 */ /* 0x0001e40000100800 */
.L_x_32:
[----:B0-----:R-:W0:Y:S02]  /*eb90*/  LDC R0, c[0x0][0x28c] ;  /* 0x0000a300ff007b82 */ /* 0x001e240000000800 */
[----:B0-----:R-:W-:-:S13]  /*eba0*/  ISETP.GE.AND P1, PT, R0, 0x1, PT ;  /* 0x000000010000780c */ /* 0x001fda0003f26270 */
[----:B------:R-:W-:Y:S05]  /*ebb0*/  @!P1 BRA `(.L_x_33) ;  /* 0x0000000000509947 */ /* 0x000fea0003800000 */
[----:B------:R-:W-:-:S06]  /*ebc0*/  UISETP.NE.AND UP0, UPT, UR22, 0x3, UPT ;  /* 0x000000031600788c */ /* 0x000fcc000bf05270 */
[----:B------:R-:W-:-:S13]  /*ebd0*/  PLOP3.LUT P1, PT, PT, PT, UP0, 0x80, 0x0 ;  /* 0x000000000000781c */ /* 0x000fda0003f2f008 */
[----:B------:R-:W-:Y:S05]  /*ebe0*/  @!P1 BRA `(.L_x_34) ;  /* 0x0000000000049947 */ /* 0x000fea0003800000 */
[----:B------:R-:W-:Y:S01]  /*ebf0*/  BPT.TRAP 0x1 ;  /* 0x000000040000795c */ /* 0x000fe20000300000 */
.L_x_34:
[----:B------:R-:W4:Y:S01]  /*ec00*/  LDL R3, [R1+0x458] ;  /* 0x0004580001037983 */ /* 0x000f220000100800 */
[----:B------:R-:W-:Y:S01]  /*ec10*/  VOTEU.ANY UP0, P0 ;  /* 0x00000000003f7886 */ /* 0x000fe20000000100 */
[----:B------:R-:W-:-:S04]  /*ec20*/  UISETP.LT.AND UP1, UPT, UR12, 0x1, UPT ;  /* 0x000000010c00788c */ /* 0x000fc8000bf21270 */
[----:B------:R-:W-:-:S04]  /*ec30*/  @UP0 USEL UR6, UR12, 0x1, UP1 ;  /* 0x000000010c060887 */ /* 0x000fc80008800000 */
[----:B------:R-:W-:Y:S02]  /*ec40*/  @UP0 UIADD3 UR6, UR5, UR12, -UR6 ;  /* 0x0000000c05060290 */ /* 0x000fe4000fffe806 */
[----:B------:R-:W-:-:S04]  /*ec50*/  UISETP.GT.U32.AND UP0, UPT, UR13, 0x1, UPT ;  /* 0x000000010d00788c */ /* 0x000fc8000bf04070 */
[----:B------:R-:W-:Y:S02]  /*ec60*/  IMAD.U32 R0, RZ, RZ, UR6 ;  /* 0x00000006ff007e24 */ /* 0x000fe4000f8e00ff */
[----:B------:R-:W-:Y:S02]  /*ec70*/  PLOP3.LUT P1, PT, PT, PT, UP0, 0x80, 0x0 ;  /* 0x000000000000781c */ /* 0x000fe40003f2f008 */
[----:B------:R-:W-:-:S05]  /*ec80*/  @P0 IMAD.SHL.U32 R0, R0, 0x8, RZ ;  /* 0x0000000800000824 */ /* 0x000fca00078e00ff */
[----:B------:R-:W-:Y:S01]  /*ec90*/  @P0 LOP3.LUT R2, R0, 0x18, RZ, 0xc0, !PT ;  /* 0x0000001800020812 */ /* 0x000fe200078ec0ff */
[----:B------:R-:W-:-:S05]  /*eca0*/  IMAD.U32 R0, RZ, RZ, UR15 ;  /* 0x0000000fff007e24 */ /* 0x000fca000f8e00ff */
[----:B------:R-:W-:-:S04]  /*ecb0*/  @P0 IADD3 R0, R0, 0x20, R2 ;  /* 0x0000002000000810 */ /* 0x000fc80007ffe002 */
[----:B----4-:R-:W-:-:S04]  /*ecc0*/  @P0 PRMT R0, R3, 0x654, R0 ;  /* 0x0000065403000816 */ /* 0x010fc80000000000 */
[----:B------:R0:W-:Y:S01]  /*ecd0*/  @P0 SYNCS.ARRIVE.TRANS64.RED.A1T0 RZ, [R0+URZ], RZ ;  /* 0x000000ff00ff09a7 */ /* 0x0001e2000810043f */
[----:B------:R-:W-:Y:S05]  /*ece0*/  @P1 BRA `(.L_x_33) ;  /* 0x0000000000041947 */ /* 0x000fea0003800000 */
[----:B------:R-:W-:Y:S01]  /*ecf0*/  BPT.TRAP 0x1 ;  /* 0x000000040000795c */ /* 0x000fe20000300000 */
.L_x_33:
[----:B------:R-:W4:Y:S01]  /*ed00*/  LDL.LU R26, [R1+0x468] ;  /* 0x00046800011a7983 */ /* 0x000f220000300800 */
[----:B------:R-:W5:Y:S01]  /*ed10*/  LDC R3, c[0x0][0x288] ;  /* 0x0000a200ff037b82 */ /* 0x000f620000000800 */
[----:B------:R-:W-:Y:S02]  /*ed20*/  ULDC UR6, c[0x0][0x284] ;  /* 0x0000a10000067ab9 */ /* 0x000fe40000000800 */
[----:B------:R-:W0:Y:S01]  /*ed30*/  LDL.LU R24, [R1+0x464] ;  /* 0x0004640001187983 */ /* 0x000e220000300800 */
[----:B------:R-:W1:Y:S02]  /*ed40*/  S2R R25, SR_TID.X ;  /* 0x0000000000197919 */ /* 0x000e640000002100 */
[----:B-1----:R-:W-:Y:S02]  /*ed50*/  LOP3.LUT R2, R25, 0x3, RZ, 0xc0, !PT ;  /* 0x0000000319027812 */ /* 0x002fe400078ec0ff */
[----:B------:R-:W-:-:S03]  /*ed60*/  SHF.R.U32.HI R32, RZ, 0x7, R25 ;  /* 0x00000007ff207819 */ /* 0x000fc60000011619 */
[----:B-----5:R-:W-:Y:S01]  /*ed70*/  IMAD R2, R2, -0x2, R3 ;  /* 0xfffffffe02027824 */ /* 0x020fe200078e0203 */
[----:B------:R-:W-:-:S05]  /*ed80*/  LOP3.LUT R32, R32, 0x1, RZ, 0xc0, !PT ;  /* 0x0000000120207812 */ /* 0x000fca00078ec0ff */
[----:B------:R-:W-:Y:S02]  /*ed90*/  IMAD.SHL.U32 R33, R32, 0x40, RZ ;  /* 0x0000004020217824 */ /* 0x000fe400078e00ff */
[----:B------:R-:W-:-:S05]  /*eda0*/  IMAD.SHL.U32 R30, R25, 0x2, RZ ;  /* 0x00000002191e7824 */ /* 0x000fca00078e00ff */
[----:B------:R-:W-:Y:S01]  /*edb0*/  LOP3.LUT R30, R30, 0x6, RZ, 0xc0, !PT ;  /* 0x000000061e1e7812 */ /* 0x000fe200078ec0ff */
[----:B------:R-:W-:Y:S02]  /*edc0*/  IMAD.MOV.U32 R39, RZ, RZ, -0x1 ;  /* 0xffffffffff277424 */ /* 0x000fe400078e00ff */
[----:B0-----:R-:W-:-:S05]  /*edd0*/  IMAD.SHL.U32 R0, R24, 0x100, RZ ;  /* 0x0000010018007824 */ /* 0x001fca00078e00ff */
[----:B------:R-:W-:Y:S01]  /*ede0*/  ISETP.GE.AND P1, PT, R0, R3, PT ;  /* 0x000000030000720c */ /* 0x000fe20003f26270 */
[----:B------:R-:W-:Y:S01]  /*edf0*/  IMAD.IADD R0, R2, 0x1, -R0 ;  /* 0x0000000102007824 */ /* 0x000fe200078e0a00 */
[----:B------:R-:W-:Y:S02]  /*ee00*/  SHF.R.U32.HI R2, RZ, 0x2, R25 ;  /* 0x00000002ff027819 */ /* 0x000fe40000011619 */
[----:B------:R-:W-:Y:S02]  /*ee10*/  LOP3.LUT R3, R25, 0x60, RZ, 0xc0, !PT ;  /* 0x0000006019037812 */ /* 0x000fe400078ec0ff */
[----:B------:R-:W-:Y:S02]  /*ee20*/  LOP3.LUT R2, R2, 0x7, RZ, 0xc0, !PT ;  /* 0x0000000702027812 */ /* 0x000fe400078ec0ff */
[----:B------:R-:W-:Y:S02]  /*ee30*/  SHF.R.U32.HI R3, RZ, 0x1, R3 ;  /* 0x00000001ff037819 */ /* 0x000fe40000011603 */
[----:B------:R-:W-:-:S02]  /*ee40*/  LOP3.LUT R33, R33, 0x40, R2, 0xe2, !PT ;  /* 0x0000004021217812 */ /* 0x000fc400078ee202 */
[----:B------:R-:W-:-:S05]  /*ee50*/  IADD3 R2, RZ, -R3, -R2 ;  /* 0x80000003ff027210 */ /* 0x000fca0007ffe802 */
[----:B------:R-:W-:Y:S02]  /*ee60*/  IMAD R32, R32, -0x40, R2 ;  /* 0xffffffc020207824 */ /* 0x000fe400078e0202 */
[----:B----4-:R-:W-:-:S05]  /*ee70*/  IMAD.SHL.U32 R2, R26, 0x100, RZ ;  /* 0x000001001a027824 */ /* 0x010fca00078e00ff */
[----:B------:R-:W-:Y:S01]  /*ee80*/  ISETP.GE.OR P1, PT, R2, UR6, P1 ;  /* 0x0000000602007c0c */ /* 0x000fe20008f26670 */
[----:B------:R-:W-:Y:S01]  /*ee90*/  IMAD.WIDE R36, R26, 0x100, RZ ;  /* 0x000001001a247825 */ /* 0x000fe200078e02ff */
[----:B------:R-:W-:Y:S02]  /*eea0*/  IADD3 R32, -R2, UR6, R32 ;  /* 0x0000000602207c10 */ /* 0x000fe4000fffe120 */
[----:B------:R-:W-:Y:S02]  /*eeb0*/  PRMT R30, R30, 0x6540, R24 ;  /* 0x000065401e1e7816 */ /* 0x000fe40000000018 */
[----:B------:R-:W-:-:S07]  /*eec0*/  LOP3.LUT R33, R36, R33, R3, 0xfe, !PT ;  /* 0x0000002124217212 */ /* 0x000fce00078efe03 */
[----:B------:R-:W-:Y:S05]  /*eed0*/  @P1 BRA `(.L_x_35) ;  /* 0x0000012400dc1947 */ /* 0x000fea0003800000 */
[----:B------:R-:W0:Y:S01]  /*eee0*/  LDC.64 R26, c[0x0][0x5c8] ;  /* 0x00017200ff1a7b82 */ /* 0x000e220000000a00 */
[----:B------:R-:W-:Y:S01]  /*eef0*/  USHF.R.S32.HI UR8, URZ, 0x1f, UR14 ;  /* 0x0000001f3f087899 */ /* 0x000fe2000801140e */
[--C-:B------:R-:W-:Y:S01]  /*ef00*/  SHF.R.S32.HI R31, RZ, 0x1f, R30.reuse ;  /* 0x0000001fff1f7819 */ /* 0x100fe2000001141e */
[----:B------:R-:W-:Y:S01]  /*ef10*/  ULDC.64 UR10, c[0x0][0x5d0] ;  /* 0x00017400000a7ab9 */ /* 0x000fe20000000a00 */
[----:B------:R-:W-:Y:S01]  /*ef20*/  BSSY B0, `(.L_x_35) ;  /* 0x0001272000007945 */ /* 0x000fe20003800000 */
[----:B------:R-:W-:Y:S02]  /*ef30*/  UIMAD UR6, UR8, UR10, URZ ;  /* 0x0000000a080672a4 */ /* 0x000fe4000f8e023f */
[----:B------:R-:W-:Y:S02]  /*ef40*/  IMAD.U32 R24, RZ, RZ, UR10 ;  /* 0x0000000aff187e24 */ /* 0x000fe4000f8e00ff */
[----:B------:R-:W-:Y:S02]  /*ef50*/  UIMAD UR6, UR14, UR11, UR6 ;  /* 0x0000000b0e0672a4 */ /* 0x000fe4000f8e0206 */
[----:B------:R-:W-:-:S04]  /*ef60*/  IMAD.WIDE.U32 R24, R24, UR14, R30 ;  /* 0x0000000e18187c25 */ /* 0x000fc8000f8e001e */
[----:B------:R-:W-:Y:S01]  /*ef70*/  VIADD R25, R25, UR6 ;  /* 0x0000000619197c36 */ /* 0x000fe20008000000 */
[----:B------:R-:W-:Y:S01]  /*ef80*/  ULDC.64 UR6, c[0x0][0x5c0] ;  /* 0x0001700000067ab9 */ /* 0x000fe20000000a00 */
[-C--:B0-----:R-:W-:Y:S01]  /*ef90*/  IMAD R2, R37, R26.reuse, RZ ;  /* 0x0000001a25027224 */ /* 0x081fe200078e02ff */
[----:B------:R-:W-:Y:S01]  /*efa0*/  SHF.L.U64.HI R34, R26, 0x3, R27 ;  /* 0x000000031a227819 */ /* 0x000fe2000001021b */
[----:B------:R-:W-:-:S04]  /*efb0*/  IMAD.WIDE.U32 R24, R33, R26, R24 ;  /* 0x0000001a21187225 */ /* 0x000fc800078e0018 */
[----:B------:R-:W-:Y:S01]  /*efc0*/  IMAD R2, R33, R27, R2 ;  /* 0x0000001b21027224 */ /* 0x000fe200078e0202 */
[C---:B------:R-:W-:Y:S01]  /*efd0*/  LEA R28, P2, R26.reuse, R24, 0x7 ;  /* 0x000000181a1c7211 */ /* 0x040fe200078438ff */
[----:B------:R-:W-:Y:S02]  /*efe0*/  IMAD.SHL.U32 R35, R26, 0x8, RZ ;  /* 0x000000081a237824 */ /* 0x000fe400078e00ff */
[----:B------:R-:W-:Y:S01]  /*eff0*/  IMAD.IADD R25, R25, 0x1, R2 ;  /* 0x0000000119197824 */ /* 0x000fe200078e0202 */
[C---:B------:R-:W-:Y:S02]  /*f000*/  IADD3 R2, P1, R24.reuse, UR6, RZ ;  /* 0x0000000618027c10 */ /* 0x040fe4000ff3e0ff */
[----:B------:R-:W-:Y:S02]  /*f010*/  IADD3 R24, P5, P6, R24, UR6, R35 ;  /* 0x0000000618187c10 */ /* 0x000fe4000febe023 */
[----:B------:R-:W-:Y:S02]  /*f020*/  LEA.HI.X R29, R26, R25, R27, 0x7, P2 ;  /* 0x000000191a1d7211 */ /* 0x000fe400010f3c1b */
[----:B------:R-:W-:-:S02]  /*f030*/  IADD3.X R3, R25, UR7, RZ, P1, !PT ;  /* 0x0000000719037c10 */ /* 0x000fc40008ffe4ff */
[--C-:B------:R-:W-:Y:S02]  /*f040*/  IADD3.X R25, R25, UR7, R34.reuse, P5, P6 ;  /* 0x0000000719197c10 */ /* 0x100fe4000afec422 */
[----:B------:R-:W-:Y:S02]  /*f050*/  FSETP.NEU.AND P5, PT, RZ, UR21, PT ;  /* 0x00000015ff007c0b */ /* 0x000fe4000bfad000 */
[C---:B------:R-:W-:Y:S02]  /*f060*/  IADD3 R26, P2, P3, R28.reuse, UR6, R35 ;  /* 0x000000061c1a7c10 */ /* 0x040fe4000fb5e023 */
[----:B------:R-:W-:Y:S02]  /*f070*/  IADD3 R28, P1, R28, UR6, RZ ;  /* 0x000000061c1c7c10 */ /* 0x000fe4000ff3e0ff */
[C---:B------:R-:W-:Y:S02]  /*f080*/  IADD3.X R27, R29.reuse, UR7, R34, P2, P3 ;  /* 0x000000071d1b7c10 */ /* 0x040fe400097e6422 */
[----:B------:R-:W-:-:S05]  /*f090*/  IADD3.X R29, R29, UR7, RZ, P1, !PT ;  /* 0x000000071d1d7c10 */ /* 0x000fca0008ffe4ff */
[----:B------:R-:W-:Y:S05]  /*f0a0*/  @!P5 BRA `(.L_x_36) ;  /* 0x000000d800fcd947 */ /* 0x000fea0003800000 */
[----:B------:R-:W-:Y:S01]  /*f0b0*/  ULDC.64 UR6, c[0x0][0x5b8] ;  /* 0x00016e0000067ab9 */ /* 0x000fe20000000a00 */
[----:B------:R-:W-:Y:S01]  /*f0c0*/  BSSY B1, `(.L_x_37) ;  /* 0x0000013000017945 */ /* 0x000fe20003800000 */
[----:B------:R-:W-:Y:S01]  /*f0d0*/  IMAD.U32 R34, RZ, RZ, UR6 ;  /* 0x00000006ff227e24 */ /* 0x000fe2000f8e00ff */
[----:B------:R-:W-:-:S03]  /*f0e0*/  UIMAD UR6, UR8, UR6, URZ ;  /* 0x00000006080672a4 */ /* 0x000fc6000f8e023f */
[----:B------:R-:W-:Y:S01]  /*f0f0*/  IMAD.WIDE.U32 R30, R34, UR14, R30 ;  /* 0x0000000e221e7c25 */ /* 0x000fe2000f8e001e */
[----:B------:R-:W-:Y:S01]  /*f100*/  UIMAD UR6, UR14, UR7, UR6 ;  /* 0x000000070e0672a4 */ /* 0x000fe2000f8e0206 */
[----:B------:R-:W-:Y:S02]  /*f110*/  ULDC.64 UR8, c[0x0][0x5a8] ;  /* 0x00016a0000087ab9 */ /* 0x000fe40000000a00 */
[----:B------:R-:W-:-:S03]  /*f120*/  IMAD.MOV.U32 R34, RZ, RZ, R30 ;  /* 0x000000ffff227224 */ /* 0x000fc600078e001e */
[----:B------:R-:W-:Y:S01]  /*f130*/  VIADD R35, R31, UR6 ;  /* 0x000000061f237c36 */ /* 0x000fe20008000000 */
[----:B------:R-:W-:Y:S02]  /*f140*/  ULDC.64 UR6, c[0x0][0x5b0] ;  /* 0x00016c0000067ab9 */ /* 0x000fe40000000a00 */
[----:B------:R-:W-:Y:S02]  /*f150*/  IMAD R38, R37, UR6, RZ ;  /* 0x0000000625267c24 */ /* 0x000fe4000f8e02ff */
[----:B------:R-:W-:-:S04]  /*f160*/  IMAD.WIDE.U32 R30, R33, UR6, R34 ;  /* 0x00000006211e7c25 */ /* 0x000fc8000f8e0022 */
[----:B------:R-:W-:Y:S01]  /*f170*/  IMAD R38, R33, UR7, R38 ;  /* 0x0000000721267c24 */ /* 0x000fe2000f8e0226 */
[----:B------:R-:W-:-:S04]  /*f180*/  IADD3 R30, P1, R30, UR8, RZ ;  /* 0x000000081e1e7c10 */ /* 0x000fc8000ff3e0ff */
[--C-:B------:R-:W-:Y:S02]  /*f190*/  IADD3.X R31, R31, UR9, R38.reuse, P1, !PT ;  /* 0x000000091f1f7c10 */ /* 0x100fe40008ffe426 */
[----:B------:R-:W-:Y:S02]  /*f1a0*/  ISETP.GE.AND P1, PT, R32, 0x1, PT ;  /* 0x000000012000780c */ /* 0x000fe40003f26270 */
[----:B------:R-:W-:Y:S02]  /*f1b0*/  PRMT R38, RZ, 0x7610, R38 ;  /* 0x00007610ff267816 */ /* 0x000fe40000000026 */
[----:B------:R-:W-:-:S13]  /*f1c0*/  ISETP.LT.OR P2, PT, R0, 0x1, !P1 ;  /* 0x000000010000780c */ /* 0x000fda0004f41670 */
[----:B------:R-:W-:Y:S05]  /*f1d0*/  @P2 BRA `(.L_x_38) ;  /* 0x0000000000042947 */ /* 0x000fea0003800000 */
[----:B------:R0:W5:Y:S02]  /*f1e0*/  LDG.E.U8 R38, desc[UR18][R30.64] ;  /* 0x000000121e267981 */ /* 0x000164000c1e1100 */
.L_x_38:
[----:B------:R-:W-:Y:S05]  /*f1f0*/  BSYNC B1 ;  /* 0x0000000000017941 */ /* 0x000fea0003800000 */
.L_x_37:
[----:B-----5:R-:W-:Y:S01]  /*f200*/  LOP3.LUT R38, R38, 0xff, RZ, 0xc0, !PT ;  /* 0x000000ff26267812 */ /* 0x020fe200078ec0ff */
[----:B------:R-:W-:Y:S03]  /*f210*/  BSSY B1, `(.L_x_39) ;  /* 0x000000b000017945 */ /* 0x000fe60003800000 */
[----:B------:R-:W-:-:S05]  /*f220*/  F2FP.F16.E5M2.UNPACK_B R38, R38 ;  /* 0x00000026ff26723e */ /* 0x000fca00020004ff */
[----:B------:R-:W-:-:S05]  /*f230*/  HADD2.F32 R38, -RZ, R38.H0_H0 ;  /* 0x20000026ff267230 */ /* 0x000fca0000004100 */
[----:B------:R-:W-:-:S04]  /*f240*/  FMUL R38, R38, UR21 ;  /* 0x0000001526267c20 */ /* 0x000fc80008400000 */
[----:B------:R-:W-:-:S05]  /*f250*/  FFMA R4, R4, UR20, R38 ;  /* 0x0000001404047c23 */ /* 0x000fca0008000026 */
[----:B------:R-:W-:-:S05]  /*f260*/  F2FP.SATFINITE.E5M2.F32.PACK_AB_MERGE_C R4, RZ, R4, RZ ;  /* 0x00000004ff04723e */ /* 0x000fca00048060ff */
[----:B------:R1:W-:Y:S01]  /*f270*/  @!P2 STG.E.U8 desc[UR18][R2.64], R4 ;  /* 0x000000040200a986 */ /* 0x0003e2000c101112 */
[----:B------:R-:W-:Y:S02]  /*f280*/  ISETP.LT.OR P2, PT, R0, 0x2, !P1 ;  /* 0x000000020000780c */ /* 0x000fe40004f41670 */
[----:B-1----:R-:W-:-:S11]  /*f290*/  PRMT R4, RZ, 0x7610, R4 ;  /* 0x00007610ff047816 */ /* 0x002fd60000000004 */
[----:B------:R-:W-:Y:S05]  /*f2a0*/  @P2 BRA `(.L_x_40) ;  /* 0x0000000000042947 */ /* 0x000fea0003800000 */
[----:B------:R1:W5:Y:S02]  /*f2b0*/  LDG.E.U8 R4, desc[UR18][R30.64+0x1] ;  /* 0x000001121e047981 */ /* 0x000364000c1e1100 */
.L_x_40:
[----:B------:R-:W-:Y:S05]  /*f2c0*/  BSYNC B1 ;  /* 0x0000000000017941 */ /* 0x000fea0003800000 */
.L_x_39:
        /* <DEDUP_REMOVED lines=8> */
[----:B------:R-:W-:-:S05]  /*f350*/  IADD3 R4, P2, R33, 0x8, RZ ;  /* 0x0000000821047810 */ /* 0x000fca0007f5e0ff */
[----:B----4-:R-:W-:-:S04]  /*f360*/  IMAD.X R5, RZ, RZ, R37, P2 ;  /* 0x000000ffff057224 */ /* 0x010fc800010e0625 */
[----:B------:R-:W-:-:S04]  /*f370*/  IMAD R5, R5, UR6, RZ ;  /* 0x0000000605057c24 */ /* 0x000fc8000f8e02ff */
[C---:B------:R-:W-:Y:S02]  /*f380*/  IMAD R38, R4.reuse, UR7, R5 ;  /* 0x0000000704267c24 */ /* 0x040fe4000f8e0205 */
[----:B------:R-:W-:-:S03]  /*f390*/  IMAD.WIDE.U32 R4, R4, UR6, R34 ;  /* 0x0000000604047c25 */ /* 0x000fc6000f8e0022 */
[----:B------:R-:W-:-:S04]  /*f3a0*/  IADD3 R4, P2, R4, UR8, RZ ;  /* 0x0000000804047c10 */ /* 0x000fc8000ff5e0ff */
[--C-:B------:R-:W-:Y:S02]  /*f3b0*/  IADD3.X R5, R5, UR9, R38.reuse, P2, !PT ;  /* 0x0000000905057c10 */ /* 0x100fe400097fe426 */
[----:B------:R-:W-:Y:S02]  /*f3c0*/  ISETP.GE.AND P2, PT, R32, 0x9, PT ;  /* 0x000000092000780c */ /* 0x000fe40003f46270 */
[----:B------:R-:W-:Y:S02]  /*f3d0*/  PRMT R38, RZ, 0x7610, R38 ;  /* 0x00007610ff267816 */ /* 0x000fe40000000026 */
[----:B------:R-:W-:-:S13]  /*f3e0*/  ISETP.LT.OR P3, PT, R0, 0x1, !P2 ;  /* 0x000000010000780c */ /* 0x000fda0005761670 */
[----:B------:R-:W-:Y:S05]  /*f3f0*/  @P3 BRA `(.L_x_42) ;  /* 0x0000000000043947 */ /* 0x000fea0003800000 */
[----:B------:R4:W5:Y:S02]  /*f400*/  LDG.E.U8 R38, desc[UR18][R4.64] ;  /* 0x0000001204267981 */ /* 0x000964000c1e1100 */
.L_x_42:
[----:B------:R-:W-:Y:S05]  /*f410*/  BSYNC B1 ;  /* 0x0000000000017941 */ /* 0x000fea0003800000 */
.L_x_41:
        /* <DEDUP_REMOVED lines=9> */
[----:B0-----:R-:W-:-:S11]  /*f4b0*/  PRMT R6, RZ, 0x7610, R6 ;  /* 0x00007610ff067816 */ /* 0x001fd60000000006 */
[----:B------:R-:W-:Y:S05]  /*f4c0*/  @P3 BRA `(.L_x_44) ;  /* 0x0000000000043947 */ /* 0x000fea0003800000 */
[----:B------:R0:W5:Y:S02]  /*f4d0*/  LDG.E.U8 R6, desc[UR18][R4.64+0x1] ;  /* 0x0000011204067981 */ /* 0x000164000c1e1100 */
.L_x_44:
[----:B------:R-:W-:Y:S05]  /*f4e0*/  BSYNC B1 ;  /* 0x0000000000017941 */ /* 0x000fea0003800000 */
.L_x_43:
[----:B-----5:R-:W-:Y:S01]  /*f4f0*/  LOP3.LUT R6, R6, 0xff, RZ, 0xc0, !PT ;  /* 0x000000ff06067812 */ /* 0x020fe200078ec0ff */
[----:B------:R-:W-:Y:S01]  /*f500*/  BSSY B1, `(.L_x_45) ;  /* 0x000000b000017945 */ /* 0x000fe20003800000 */
[----:B------:R-:W-:Y:S02]  /*f510*/  ISETP.LT.OR P5, PT, R0, 0x9, !P1 ;  /* 0x000000090000780c */ /* 0x000fe40004fa1670 */
[----:B------:R-:W-:-:S05]  /*f520*/  F2FP.F16.E5M2.UNPACK_B R6, R6 ;  /* 0x00000006ff06723e */ /* 0x000fca00020004ff */
[----:B------:R-:W-:-:S05]  /*f530*/  HADD2.F32 R6, -RZ, R6.H0_H0 ;  /* 0x20000006ff067230 */ /* 0x000fca0000004100 */
[----:B------:R-:W-:-:S04]  /*f540*/  FMUL R6, R6, UR21 ;  /* 0x0000001506067c20 */ /* 0x000fc80008400000 */
[--C-:B------:R-:W-:Y:S01]  /*f550*/  FFMA R7, R7, UR20, R6.reuse ;  /* 0x0000001407077c23 */ /* 0x100fe20008000006 */
[----:B------:R-:W-:-:S04]  /*f560*/  PRMT R6, RZ, 0x7610, R6 ;  /* 0x00007610ff067816 */ /* 0x000fc80000000006 */
[----:B------:R-:W-:-:S05]  /*f570*/  F2FP.SATFINITE.E5M2.F32.PACK_AB_MERGE_C R7, RZ, R7, RZ ;  /* 0x00000007ff07723e */ /* 0x000fca00048060ff */
[----:B------:R0:W-:Y:S01]  /*f580*/  @!P3 STG.E.U8 desc[UR18][R24.64+0x1], R7 ;  /* 0x000001071800b986 */ /* 0x0001e2000c101112 */
[----:B------:R-:W-:Y:S05]  /*f590*/  @P5 BRA `(.L_x_46) ;  /* 0x0000000000045947 */ /* 0x000fea0003800000 */
[----:B------:R0:W5:Y:S02]  /*f5a0*/  LDG.E.U8 R6, desc[UR18][R30.64+0x8] ;  /* 0x000008121e067981 */ /* 0x000164000c1e1100 */
.L_x_46:
[----:B------:R-:W-:Y:S05]  /*f5b0*/  BSYNC B1 ;  /* 0x0000000000017941 */ /* 0x000fea0003800000 */
.L_x_45:
        /* <DEDUP_REMOVED lines=12> */
.L_x_48:
[----:B------:R-:W-:Y:S05]  /*f680*/  BSYNC B1 ;  /* 0x0000000000017941 */ /* 0x000fea0003800000 */
.L_x_47:
        /* <DEDUP_REMOVED lines=12> */
.L_x_50:
[----:B------:R-:W-:Y:S05]  /*f750*/  BSYNC B1 ;  /* 0x0000000000017941 */ /* 0x000fea0003800000 */
.L_x_49:
        /* <DEDUP_REMOVED lines=12> */
.L_x_52:
[----:B------:R-:W-:Y:S05]  /*f820*/  BSYNC B1 ;  /* 0x0000000000017941 */ /* 0x000fea0003800000 */
.L_x_51:
        /* <DEDUP_REMOVED lines=12> */
.L_x_54:
[----:B------:R-:W-:Y:S05]  /*f8f0*/  BSYNC B1 ;  /* 0x0000000000017941 */ /* 0x000fea0003800000 */
.L_x_53:
        /* <DEDUP_REMOVED lines=12> */
.L_x_56:
[----:B------:R-:W-:Y:S05]  /*f9c0*/  BSYNC B1 ;  /* 0x0000000000017941 */ /* 0x000fea0003800000 */
.L_x_55:
        /* <DEDUP_REMOVED lines=12> */
.L_x_58:
[----:B------:R-:W-:Y:S05]  /*fa90*/  BSYNC B1 ;  /* 0x0000000000017941 */ /* 0x000fea0003800000 */
.L_x_57:
        /* <DEDUP_REMOVED lines=12> */
.L_x_60:
[----:B------:R-:W-:Y:S05]  /*fb60*/  BSYNC B1 ;  /* 0x0000000000017941 */ /* 0x000fea0003800000 */
.L_x_59:
        /* <DEDUP_REMOVED lines=12> */
.L_x_62:
[----:B------:R-:W-:Y:S05]  /*fc30*/  BSYNC B1 ;  /* 0x0000000000017941 */ /* 0x000fea0003800000 */
.L_x_61:
        /* <DEDUP_REMOVED lines=12> */
.L_x_64:
[----:B------:R-:W-:Y:S05]  /*fd00*/  BSYNC B1 ;  /* 0x0000000000017941 */ /* 0x000fea0003800000 */
.L_x_63:
        /* <DEDUP_REMOVED lines=12> */
.L_x_66:
[----:B------:R-:W-:Y:S05]  /*fdd0*/  BSYNC B1 ;  /* 0x0000000000017941 */ /* 0x000fea0003800000 */
.L_x_65:
        /* <DEDUP_REMOVED lines=12> */
.L_x_68:
[----:B------:R-:W-:Y:S05]  /*fea0*/  BSYNC B1 ;  /* 0x0000000000017941 */ /* 0x000fea0003800000 */
.L_x_67:
        /* <DEDUP_REMOVED lines=12> */
.L_x_70:
[----:B------:R-:W-:Y:S05]  /*ff70*/  BSYNC B1 ;  /* 0x0000000000017941 */ /* 0x000fea0003800000 */
.L_x_69:
        /* <DEDUP_REMOVED lines=12> */
.L_x_72:
[----:B------:R-:W-:Y:S05]  /*10040*/  BSYNC B1 ;  /* 0x0000000000017941 */ /* 0x000fea0003800000 */
.L_x_71:
        /* <DEDUP_REMOVED lines=12> */
.L_x_74:
[----:B------:R-:W-:Y:S05]  /*10110*/  BSYNC B1 ;  /* 0x0000000000017941 */ /* 0x000fea0003800000 */
.L_x_73:
        /* <DEDUP_REMOVED lines=12> */
.L_x_76:
[----:B------:R-:W-:Y:S05]  /*101e0*/  BSYNC B1 ;  /* 0x0000000000017941 */ /* 0x000fea0003800000 */
.L_x_75:
        /* <DEDUP_REMOVED lines=12> */
.L_x_78:
[----:B------:R-:W-:Y:S05]  /*102b0*/  BSYNC B1 ;  /* 0x0000000000017941 */ /* 0x000fea0003800000 */
.L_x_77:
        /* <DEDUP_REMOVED lines=12> */
.L_x_80:
[----:B------:R-:W-:Y:S05]  /*10380*/  BSYNC B1 ;  /* 0x0000000000017941 */ /* 0x000fea0003800000 */
.L_x_79:
        /* <DEDUP_REMOVED lines=12> */
.L_x_82:
[----:B------:R-:W-:Y:S05]  /*10450*/  BSYNC B1 ;  /* 0x0000000000017941 */ /* 0x000fea0003800000 */
.L_x_81:
        /* <DEDUP_REMOVED lines=12> */
.L_x_84:
[----:B------:R-:W-:Y:S05]  /*10520*/  BSYNC B1 ;  /* 0x0000000000017941 */ /* 0x000fea0003800000 */
.L_x_83:
        /* <DEDUP_REMOVED lines=12> */
.L_x_86:
[----:B------:R-:W-:Y:S05]  /*105f0*/  BSYNC B1 ;  /* 0x0000000000017941 */ /* 0x000fea0003800000 */
.L_x_85:
        /* <DEDUP_REMOVED lines=12> */
.L_x_88:
[----:B------:R-:W-:Y:S05]  /*106c0*/  BSYNC B1 ;  /* 0x0000000000017941 */ /* 0x000fea0003800000 */
.L_x_87:
        /* <DEDUP_REMOVED lines=12> */
.L_x_90:
[----:B------:R-:W-:Y:S05]  /*10790*/  BSYNC B1 ;  /* 0x0000000000017941 */ /* 0x000fea0003800000 */
.L_x_89:
        /* <DEDUP_REMOVED lines=12> */
.L_x_92:
[----:B------:R-:W-:Y:S05]  /*10860*/  BSYNC B1 ;  /* 0x0000000000017941 */ /* 0x000fea0003800000 */
.L_x_91:
        /* <DEDUP_REMOVED lines=12> */
.L_x_94:
[----:B------:R-:W-:Y:S05]  /*10930*/  BSYNC B1 ;  /* 0x0000000000017941 */ /* 0x000fea0003800000 */
.L_x_93:
        /* <DEDUP_REMOVED lines=12> */
.L_x_96:
[----:B------:R-:W-:Y:S05]  /*10a00*/  BSYNC B1 ;  /* 0x0000000000017941 */ /* 0x000fea0003800000 */
.L_x_95:
        /* <DEDUP_REMOVED lines=12> */
.L_x_98:
[----:B------:R-:W-:Y:S05]  /*10ad0*/  BSYNC B1 ;  /* 0x0000000000017941 */ /* 0x000fea0003800000 */
.L_x_97:
        /* <DEDUP_REMOVED lines=12> */
.L_x_100:
[----:B------:R-:W-:Y:S05]  /*10ba0*/  BSYNC B1 ;  /* 0x0000000000017941 */ /* 0x000fea0003800000 */
.L_x_99:
        /* <DEDUP_REMOVED lines=12> */
.L_x_102:
[----:B------:R-:W-:Y:S05]  /*10c70*/  BSYNC B1 ;  /* 0x0000000000017941 */ /* 0x000fea0003800000 */
.L_x_101:
        /* <DEDUP_REMOVED lines=12> */
.L_x_104:
[----:B------:R-:W-:Y:S05]  /*10d40*/  BSYNC B1 ;  /* 0x0000000000017941 */ /* 0x000fea0003800000 */
.L_x_103:
        /* <DEDUP_REMOVED lines=12> */
.L_x_106:
[----:B------:R-:W-:Y:S05]  /*10e10*/  BSYNC B1 ;  /* 0x0000000000017941 */ /* 0x000fea0003800000 */
.L_x_105:
        /* <DEDUP_REMOVED lines=12> */
.L_x_108:
[----:B------:R-:W-:Y:S05]  /*10ee0*/  BSYNC B1 ;  /* 0x0000000000017941 */ /* 0x000fea0003800000 */
.L_x_107:
        /* <DEDUP_REMOVED lines=12> */
.L_x_110:
[----:B------:R-:W-:Y:S05]  /*10fb0*/  BSYNC B1 ;  /* 0x0000000000017941 */ /* 0x000fea0003800000 */
.L_x_109:
        /* <DEDUP_REMOVED lines=12> */
.L_x_112:
[----:B------:R-:W-:Y:S05]  /*11080*/  BSYNC B1 ;  /* 0x0000000000017941 */ /* 0x000fea0003800000 */
.L_x_111:
        /* <DEDUP_REMOVED lines=12> */
.L_x_114:
[----:B------:R-:W-:Y:S05]  /*11150*/  BSYNC B1 ;  /* 0x0000000000017941 */ /* 0x000fea0003800000 */
.L_x_113:
        /* <DEDUP_REMOVED lines=12> */
.L_x_116:
[----:B------:R-:W-:Y:S05]  /*11220*/  BSYNC B1 ;  /* 0x0000000000017941 */ /* 0x000fea0003800000 */
.L_x_115:
        /* <DEDUP_REMOVED lines=12> */
.L_x_118:
[----:B------:R-:W-:Y:S05]  /*112f0*/  BSYNC B1 ;  /* 0x0000000000017941 */ /* 0x000fea0003800000 */
.L_x_117:
        /* <DEDUP_REMOVED lines=12> */
.L_x_120:
[----:B------:R-:W-:Y:S05]  /*113c0*/  BSYNC B1 ;  /* 0x0000000000017941 */ /* 0x000fea0003800000 */
.L_x_119:
[----:B-----5:R-:W-:Y:S01]  /*113d0*/  LOP3.LUT R6, R6, 0xff, RZ, 0xc0, !PT ;  /* 0x000000ff06067812 */ /* 0x020fe200078ec0ff */
[----:B------:R-:W-:Y:S01]  /*113e0*/  BSSY B1, `(.L_x_121) ;  /* 0x000000b000017945 */ /* 0x000fe20003800000 */
[----:B------:R-:W-:Y:S02]  /*113f0*/  ISETP.LT.OR P5, PT, R0, 0x51, !P2 ;  /* 0x000000510000780c */ /* 0x000fe400057a1670 */
[----:B------:R-:W-:-:S05]  /*11400*/  F2FP.F16.E5M2.UNPACK_B R6, R6 ;  /* 0x00000006ff06723e */ /* 0x000fca00020004ff */
[----:B------:R-:W-:-:S05]  /*11410*/  HADD2.F32 R6, -RZ, R6.H0_H0 ;  /* 0x20000006ff067230 */ /* 0x000fca0000004100 */
[----:B------:R-:W-:-:S04]  /*11420*/  FMUL R6, R6, UR21 ;  /* 0x0000001506067c20 */ /* 0x000fc80008400000 */
[----:B------:R-:W-:-:S05]  /*11430*/  FFMA R6, R173, UR20, R6 ;  /* 0x00000014ad067c23 */ /* 0x000fca0008000006 */
[----:B0-----:R-:W-:Y:S02]  /*11440*/  F2FP.SATFINITE.E5M2.F32.PACK_AB_MERGE_C R7, RZ, R6, RZ ;  /* 0x00000006ff07723e */ /* 0x001fe400048060ff */
[----:B------:R-:W-:-:S03]  /*11450*/  PRMT R6, RZ, 0x7610, R6 ;  /* 0x00007610ff067816 */ /* 0x000fc60000000006 */
[----:B------:R0:W-:Y:S01]  /*11460*/  @!P3 STG.E.U8 desc[UR18][R2.64+0x51], R7 ;  /* 0x000051070200b986 */ /* 0x0001e2000c101112 */
[----:B------:R-:W-:Y:S05]  /*11470*/  @P5 BRA `(.L_x_122) ;  /* 0x0000000000045947 */ /* 0x000fea0003800000 */
[----:B------:R0:W5:Y:S02]  /*11480*/  LDG.E.U8 R6, desc[UR18][R4.64+0x50] ;  /* 0x0000501204067981 */ /* 0x000164000c1e1100 */
.L_x_122:
[----:B------:R-:W-:Y:S05]  /*11490*/  BSYNC B1 ;  /* 0x0000000000017941 */ /* 0x000fea0003800000 */
.L_x_121:
        /* <DEDUP_REMOVED lines=12> */
.L_x_124:
[----:B------:R-:W-:Y:S05]  /*11560*/  BSYNC B1 ;  /* 0x0000000000017941 */ /* 0x000fea0003800000 */
.L_x_123:
        /* <DEDUP_REMOVED lines=12> */
.L_x_126:
[----:B------:R-:W-:Y:S05]  /*11630*/  BSYNC B1 ;  /* 0x0000000000017941 */ /* 0x000fea0003800000 */
.L_x_125:
[----:B-----5:R-:W-:Y:S01]  /*11640*/  LOP3.LUT R6, R6, 0xff, RZ, 0xc0, !PT ;  /* 0x000000ff06067812 */ /* 0x020fe200078ec0ff */
[----:B------:R-:W-:Y:S01]  /*11650*/  BSSY B1, `(.L_x_127) ;  /* 0x000000b000017945 */ /* 0x000fe20003800000 */
[----:B------:R-:W-:Y:S02]  /*11660*/  ISETP.LT.OR P3, PT, R0, 0x5a, !P1 ;  /* 0x0000005a0000780c */ /* 0x000fe40004f61670 */
[----:B------:R-:W-:-:S05]  /*11670*/  F2FP.F16.E5M2.UNPACK_B R6, R6 ;  /* 0x00000006ff06723e */ /* 0x000fca00020004ff */
[----:B------:R-:W-:-:S05]  /*11680*/  HADD2.F32 R6, -RZ, R6.H0_H0 ;  /* 0x20000006ff067230 */ /* 0x000fca0000004100 */
[----:B0-----:R-:W-:Y:S01]  /*11690*/  FMUL R7, R6, UR21 ;  /* 0x0000001506077c20 */ /* 0x001fe20008400000 */
[----:B------:R-:W-:-:S03]  /*116a0*/  PRMT R6, RZ, 0x7610, R6 ;  /* 0x00007610ff067816 */ /* 0x000fc60000000006 */
[----:B------:R-:W-:-:S05]  /*116b0*/  FFMA R7, R176, UR20, R7 ;  /* 0x00000014b0077c23 */ /* 0x000fca0008000007 */
[----:B------:R-:W-:-:S05]  /*116c0*/  F2FP.SATFINITE.E5M2.F32.PACK_AB_MERGE_C R7, RZ, R7, RZ ;  /* 0x00000007ff07723e */ /* 0x000fca00048060ff */
[----:B------:R0:W-:Y:S01]  /*116d0*/  @!P5 STG.E.U8 desc[UR18][R2.64+0x58], R7 ;  /* 0x000058070200d986 */ /* 0x0001e2000c101112 */
[----:B------:R-:W-:Y:S05]  /*116e0*/  @P3 BRA `(.L_x_128) ;  /* 0x0000000000043947 */ /* 0x000fea0003800000 */
[----:B------:R0:W5:Y:S02]  /*116f0*/  LDG.E.U8 R6, desc[UR18][R30.64+0x59] ;  /* 0x000059121e067981 */ /* 0x000164000c1e1100 */
.L_x_128:
[----:B------:R-:W-:Y:S05]  /*11700*/  BSYNC B1 ;  /* 0x0000000000017941 */ /* 0x000fea0003800000 */
.L_x_127:
        /* <DEDUP_REMOVED lines=12> */
.L_x_130:
[----:B------:R-:W-:Y:S05]  /*117d0*/  BSYNC B1 ;  /* 0x0000000000017941 */ /* 0x000fea0003800000 */
.L_x_129:
        /* <DEDUP_REMOVED lines=12> */
.L_x_132:
[----:B------:R-:W-:Y:S05]  /*118a0*/  BSYNC B1 ;  /* 0x0000000000017941 */ /* 0x000fea0003800000 */
.L_x_131:
        /* <DEDUP_REMOVED lines=12> */
.L_x_134:
[----:B------:R-:W-:Y:S05]  /*11970*/  BSYNC B1 ;  /* 0x0000000000017941 */ /* 0x000fea0003800000 */
.L_x_133:
        /* <DEDUP_REMOVED lines=12> */
.L_x_136:
[----:B------:R-:W-:Y:S05]  /*11a40*/  BSYNC B1 ;  /* 0x0000000000017941 */ /* 0x000fea0003800000 */
.L_x_135:
        /* <DEDUP_REMOVED lines=12> */
.L_x_138:
[----:B------:R-:W-:Y:S05]  /*11b10*/  BSYNC B1 ;  /* 0x0000000000017941 */ /* 0x000fea0003800000 */
.L_x_137:
        /* <DEDUP_REMOVED lines=12> */
.L_x_140:
[----:B------:R-:W-:Y:S05]  /*11be0*/  BSYNC B1 ;  /* 0x0000000000017941 */ /* 0x000fea0003800000 */
.L_x_139:
        /* <DEDUP_REMOVED lines=12> */
.L_x_142:
[----:B------:R-:W-:Y:S05]  /*11cb0*/  BSYNC B1 ;  /* 0x0000000000017941 */ /* 0x000fea0003800000 */
.L_x_141:
        /* <DEDUP_REMOVED lines=12> */
.L_x_144:
[----:B------:R-:W-:Y:S05]  /*11d80*/  BSYNC B1 ;  /* 0x0000000000017941 */ /* 0x000fea0003800000 */
.L_x_143:
        /* <DEDUP_REMOVED lines=12> */
.L_x_146:
[----:B------:R-:W-:Y:S05]  /*11e50*/  BSYNC B1 ;  /* 0x0000000000017941 */ /* 0x000fea0003800000 */
.L_x_145:
        /* <DEDUP_REMOVED lines=12> */
.L_x_148:
[----:B------:R-:W-:Y:S05]  /*11f20*/  BSYNC B1 ;  /* 0x0000000000017941 */ /* 0x000fea0003800000 */
.L_x_147:
        /* <DEDUP_REMOVED lines=12> */
.L_x_150:
[----:B------:R-:W-:Y:S05]  /*11ff0*/  BSYNC B1 ;  /* 0x0000000000017941 */ /* 0x000fea0003800000 */
.L_x_149:
        /* <DEDUP_REMOVED lines=12> */
.L_x_152:
[----:B------:R-:W-:Y:S05]  /*120c0*/  BSYNC B1 ;  /* 0x0000000000017941 */ /* 0x000fea0003800000 */
.L_x_151:
        /* <DEDUP_REMOVED lines=12> */
.L_x_154:
[----:B------:R-:W-:Y:S05]  /*12190*/  BSYNC B1 ;  /* 0x0000000000017941 */ /* 0x000fea0003800000 */
.L_x_153:
        /* <DEDUP_REMOVED lines=12> */
.L_x_156:
[----:B------:R-:W-:Y:S05]  /*12260*/  BSYNC B1 ;  /* 0x0000000000017941 */ /* 0x000fea0003800000 */
.L_x_155:
        /* <DEDUP_REMOVED lines=12> */
.L_x_158:
[----:B------:R-:W-:Y:S05]  /*12330*/  BSYNC B1 ;  /* 0x0000000000017941 */ /* 0x000fea0003800000 */
.L_x_157:
        /* <DEDUP_REMOVED lines=12> */
.L_x_160:
[----:B------:R-:W-:Y:S05]  /*12400*/  BSYNC B1 ;  /* 0x0000000000017941 */ /* 0x000fea0003800000 */
.L_x_159:
        /* <DEDUP_REMOVED lines=12> */
.L_x_162:
[----:B------:R-:W-:Y:S05]  /*124d0*/  BSYNC B1 ;  /* 0x0000000000017941 */ /* 0x000fea0003800000 */
.L_x_161:
        /* <DEDUP_REMOVED lines=12> */
.L_x_164:
[----:B------:R-:W-:Y:S05]  /*125a0*/  BSYNC B1 ;  /* 0x0000000000017941 */ /* 0x000fea0003800000 */
.L_x_163:
        /* <DEDUP_REMOVED lines=12> */
.L_x_166:
[----:B------:R-:W-:Y:S05]  /*12670*/  BSYNC B1 ;  /* 0x0000000000017941 */ /* 0x000fea0003800000 */
.L_x_165:
        /* <DEDUP_REMOVED lines=12> */
.L_x_168:
[----:B------:R-:W-:Y:S05]  /*12740*/  BSYNC B1 ;  /* 0x0000000000017941 */ /* 0x000fea0003800000 */
.L_x_167:
        /* <DEDUP_REMOVED lines=12> */
.L_x_170:
[----:B------:R-:W-:Y:S05]  /*12810*/  BSYNC B1 ;  /* 0x0000000000017941 */ /* 0x000fea0003800000 */
.L_x_169:
        /* <DEDUP_REMOVED lines=12> */
.L_x_172:
[----:B------:R-:W-:Y:S05]  /*128e0*/  BSYNC B1 ;  /* 0x0000000000017941 */ /* 0x000fea0003800000 */
.L_x_171:
        /* <DEDUP_REMOVED lines=12> */
.L_x_174:
[----:B------:R-:W-:Y:S05]  /*129b0*/  BSYNC B1 ;  /* 0x0000000000017941 */ /* 0x000fea0003800000 */
.L_x_173:
        /* <DEDUP_REMOVED lines=12> */
.L_x_176:
[----:B------:R-:W-:Y:S05]  /*12a80*/  BSYNC B1 ;  /* 0x0000000000017941 */ /* 0x000fea0003800000 */
.L_x_175:
        /* <DEDUP_REMOVED lines=12> */
.L_x_178:
[----:B------:R-:W-:Y:S05]  /*12b50*/  BSYNC B1 ;  /* 0x0000000000017941 */ /* 0x000fea0003800000 */
.L_x_177:
        /* <DEDUP_REMOVED lines=12> */
.L_x_180:
[----:B------:R-:W-:Y:S05]  /*12c20*/  BSYNC B1 ;  /* 0x0000000000017941 */ /* 0x000fea0003800000 */
.L_x_179:
        /* <DEDUP_REMOVED lines=12> */
.L_x_182:
[----:B------:R-:W-:Y:S05]  /*12cf0*/  BSYNC B1 ;  /* 0x0000000000017941 */ /* 0x000fea0003800000 */
.L_x_181:
        /* <DEDUP_REMOVED lines=12> */
.L_x_184:
[----:B------:R-:W-:Y:S05]  /*12dc0*/  BSYNC B1 ;  /* 0x0000000000017941 */ /* 0x000fea0003800000 */
.L_x_183:
        /* <DEDUP_REMOVED lines=12> */
.L_x_186:
[----:B------:R-:W-:Y:S05]  /*12e90*/  BSYNC B1 ;  /* 0x0000000000017941 */ /* 0x000fea0003800000 */
.L_x_185:
        /* <DEDUP_REMOVED lines=12> */
.L_x_188:
[----:B------:R-:W-:Y:S05]  /*12f60*/  BSYNC B1 ;  /* 0x0000000000017941 */ /* 0x000fea0003800000 */
.L_x_187:
        /* <DEDUP_REMOVED lines=12> */
.L_x_190:
[----:B------:R-:W-:Y:S05]  /*13030*/  BSYNC B1 ;  /* 0x0000000000017941 */ /* 0x000fea0003800000 */
.L_x_189:
        /* <DEDUP_REMOVED lines=12> */
.L_x_192:
[----:B------:R-:W-:Y:S05]  /*13100*/  BSYNC B1 ;  /* 0x0000000000017941 */ /* 0x000fea0003800000 */
.L_x_191:
        /* <DEDUP_REMOVED lines=12> */
.L_x_194:
[----:B------:R-:W-:Y:S05]  /*131d0*/  BSYNC B1 ;  /* 0x0000000000017941 */ /* 0x000fea0003800000 */
.L_x_193:
        /* <DEDUP_REMOVED lines=12> */
.L_x_196:
[----:B------:R-:W-:Y:S05]  /*132a0*/  BSYNC B1 ;  /* 0x0000000000017941 */ /* 0x000fea0003800000 */
.L_x_195:
        /* <DEDUP_REMOVED lines=12> */
.L_x_198:
[----:B------:R-:W-:Y:S05]  /*13370*/  BSYNC B1 ;  /* 0x0000000000017941 */ /* 0x000fea0003800000 */
.L_x_197:
        /* <DEDUP_REMOVED lines=12> */
.L_x_200:
[----:B------:R-:W-:Y:S05]  /*13440*/  BSYNC B1 ;  /* 0x0000000000017941 */ /* 0x000fea0003800000 */
.L_x_199:
        /* <DEDUP_REMOVED lines=12> */
.L_x_202:
[----:B------:R-:W-:Y:S05]  /*13510*/  BSYNC B1 ;  /* 0x0000000000017941 */ /* 0x000fea0003800000 */
.L_x_201:
        /* <DEDUP_REMOVED lines=12> */
.L_x_204:
[----:B------:R-:W-:Y:S05]  /*135e0*/  BSYNC B1 ;  /* 0x0000000000017941 */ /* 0x000fea0003800000 */
.L_x_203:
        /* <DEDUP_REMOVED lines=12> */
.L_x_206:
[----:B------:R-:W-:Y:S05]  /*136b0*/  BSYNC B1 ;  /* 0x0000000000017941 */ /* 0x000fea0003800000 */
.L_x_205:
        /* <DEDUP_REMOVED lines=12> */
.L_x_208:
[----:B------:R-:W-:Y:S05]  /*13780*/  BSYNC B1 ;  /* 0x0000000000017941 */ /* 0x000fea0003800000 */
.L_x_207:
        /* <DEDUP_REMOVED lines=12> */
.L_x_210:
[----:B------:R-:W-:Y:S05]  /*13850*/  BSYNC B1 ;  /* 0x0000000000017941 */ /* 0x000fea0003800000 */
.L_x_209:
        /* <DEDUP_REMOVED lines=12> */
.L_x_212:
[----:B------:R-:W-:Y:S05]  /*13920*/  BSYNC B1 ;  /* 0x0000000000017941 */ /* 0x000fea0003800000 */
.L_x_211:
        /* <DEDUP_REMOVED lines=12> */
.L_x_214:
[----:B------:R-:W-:Y:S05]  /*139f0*/  BSYNC B1 ;  /* 0x0000000000017941 */ /* 0x000fea0003800000 */
.L_x_213:
        /* <DEDUP_REMOVED lines=12> */
.L_x_216:
[----:B------:R-:W-:Y:S05]  /*13ac0*/  BSYNC B1 ;  /* 0x0000000000017941 */ /* 0x000fea0003800000 */
.L_x_215:
        /* <DEDUP_REMOVED lines=12> */
.L_x_218:
[----:B------:R-:W-:Y:S05]  /*13b90*/  BSYNC B1 ;  /* 0x0000000000017941 */ /* 0x000fea0003800000 */
.L_x_217:
        /* <DEDUP_REMOVED lines=12> */
.L_x_220:
[----:B------:R-:W-:Y:S05]  /*13c60*/  BSYNC B1 ;  /* 0x0000000000017941 */ /* 0x000fea0003800000 */
.L_x_219:
        /* <DEDUP_REMOVED lines=12> */
.L_x_222:
[----:B------:R-:W-:Y:S05]  /*13d30*/  BSYNC B1 ;  /* 0x0000000000017941 */ /* 0x000fea0003800000 */
.L_x_221:
        /* <DEDUP_REMOVED lines=12> */
.L_x_224:
[----:B------:R-:W-:Y:S05]  /*13e00*/  BSYNC B1 ;  /* 0x0000000000017941 */ /* 0x000fea0003800000 */
.L_x_223:
        /* <DEDUP_REMOVED lines=12> */
.L_x_226:
[----:B------:R-:W-:Y:S05]  /*13ed0*/  BSYNC B1 ;  /* 0x0000000000017941 */ /* 0x000fea0003800000 */
.L_x_225:
        /* <DEDUP_REMOVED lines=12> */
.L_x_228:
[----:B------:R-:W-:Y:S05]  /*13fa0*/  BSYNC B1 ;  /* 0x0000000000017941 */ /* 0x000fea0003800000 */
.L_x_227:
        /* <DEDUP_REMOVED lines=12> */
.L_x_230:
[----:B------:R-:W-:Y:S05]  /*14070*/  BSYNC B1 ;  /* 0x0000000000017941 */ /* 0x000fea0003800000 */
.L_x_229:
        /* <DEDUP_REMOVED lines=12> */
.L_x_232:
[----:B------:R-:W-:Y:S05]  /*14140*/  BSYNC B1 ;  /* 0x0000000000017941 */ /* 0x000fea0003800000 */
.L_x_231:
        /* <DEDUP_REMOVED lines=12> */
.L_x_234:
[----:B------:R-:W-:Y:S05]  /*14210*/  BSYNC B1 ;  /* 0x0000000000017941 */ /* 0x000fea0003800000 */
.L_x_233:
        /* <DEDUP_REMOVED lines=12> */
.L_x_236:
[----:B------:R-:W-:Y:S05]  /*142e0*/  BSYNC B1 ;  /* 0x0000000000017941 */ /* 0x000fea0003800000 */
.L_x_235:
        /* <DEDUP_REMOVED lines=12> */
.L_x_238:
[----:B------:R-:W-:Y:S05]  /*143b0*/  BSYNC B1 ;  /* 0x0000000000017941 */ /* 0x000fea0003800000 */
.L_x_237:
        /* <DEDUP_REMOVED lines=12> */
.L_x_240:
[----:B------:R-:W-:Y:S05]  /*14480*/  BSYNC B1 ;  /* 0x0000000000017941 */ /* 0x000fea0003800000 */
.L_x_239:
        /* <DEDUP_REMOVED lines=12> */
.L_x_242:
[----:B------:R-:W-:Y:S05]  /*14550*/  BSYNC B1 ;  /* 0x0000000000017941 */ /* 0x000fea0003800000 */
.L_x_241:
        /* <DEDUP_REMOVED lines=12> */
.L_x_244:
[----:B------:R-:W-:Y:S05]  /*14620*/  BSYNC B1 ;  /* 0x0000000000017941 */ /* 0x000fea0003800000 */
.L_x_243:
        /* <DEDUP_REMOVED lines=12> */
.L_x_246:
[----:B------:R-:W-:Y:S05]  /*146f0*/  BSYNC B1 ;  /* 0x0000000000017941 */ /* 0x000fea0003800000 */
.L_x_245:
        /* <DEDUP_REMOVED lines=12> */
.L_x_248:
[----:B------:R-:W-:Y:S05]  /*147c0*/  BSYNC B1 ;  /* 0x0000000000017941 */ /* 0x000fea0003800000 */
.L_x_247:
        /* <DEDUP_REMOVED lines=12> */
.L_x_250:
[----:B------:R-:W-:Y:S05]  /*14890*/  BSYNC B1 ;  /* 0x0000000000017941 */ /* 0x000fea0003800000 */
.L_x_249:
[----:B0-----:R-:W2:Y:S01]  /*148a0*/  LDL.LU R7, [R1+0x200] ;  /* 0x0002000001077983 */ /* 0x001ea20000300800 */
[----:B-----5:R-:W-:Y:S01]  /*148b0*/  LOP3.LUT R6, R6, 0xff, RZ, 0xc0, !PT ;  /* 0x000000ff06067812 */ /* 0x020fe200078ec0ff */
[----:B------:R-:W-:Y:S01]  /*148c0*/  BSSY B1, `(.L_x_251) ;  /* 0x000000b000017945 */ /* 0x000fe20003800000 */
[----:B------:R-:W-:Y:S02]  /*148d0*/  ISETP.LT.OR P3, PT, R0, 0xd2, !P2 ;  /* 0x000000d20000780c */ /* 0x000fe40005761670 */
[----:B------:R-:W-:-:S05]  /*148e0*/  F2FP.F16.E5M2.UNPACK_B R6, R6 ;  /* 0x00000006ff06723e */ /* 0x000fca00020004ff */
[----:B------:R-:W-:-:S05]  /*148f0*/  HADD2.F32 R6, -RZ, R6.H0_H0 ;  /* 0x20000006ff067230 */ /* 0x000fca0000004100 */
[----:B------:R-:W-:-:S04]  /*14900*/  FMUL R6, R6, UR21 ;  /* 0x0000001506067c20 */ /* 0x000fc80008400000 */
[----:B--2---:R-:W-:-:S05]  /*14910*/  FFMA R6, R7, UR20, R6 ;  /* 0x0000001407067c23 */ /* 0x004fca0008000006 */
[----:B------:R-:W-:Y:S02]  /*14920*/  F2FP.SATFINITE.E5M2.F32.PACK_AB_MERGE_C R7, RZ, R6, RZ ;  /* 0x00000006ff07723e */ /* 0x000fe400048060ff */
[----:B------:R-:W-:-:S03]  /*14930*/  PRMT R6, RZ, 0x7610, R6 ;  /* 0x00007610ff067816 */ /* 0x000fc60000000006 */
[----:B------:R0:W-:Y:S01]  /*14940*/  @!P5 STG.E.U8 desc[UR18][R24.64+0xd0], R7 ;  /* 0x0000d0071800d986 */ /* 0x0001e2000c101112 */
[----:B------:R-:W-:Y:S05]  /*14950*/  @P3 BRA `(.L_x_252) ;  /* 0x0000000000043947 */ /* 0x000fea0003800000 */
[----:B------:R2:W5:Y:S02]  /*14960*/  LDG.E.U8 R6, desc[UR18][R4.64+0xd1] ;  /* 0x0000d11204067981 */ /* 0x000564000c1e1100 */
.L_x_252:
[----:B------:R-:W-:Y:S05]  /*14970*/  BSYNC B1 ;  /* 0x0000000000017941 */ /* 0x000fea0003800000 */
.L_x_251:
[----:B0-----:R-:W3:Y:S01]  /*14980*/  LDL.LU R7, [R1+0x204] ;  /* 0x0002040001077983 */ /* 0x001ee20000300800 */
[----:B-----5:R-:W-:Y:S01]  /*14990*/  LOP3.LUT R6, R6, 0xff, RZ, 0xc0, !PT ;  /* 0x000000ff06067812 */ /* 0x020fe200078ec0ff */
[----:B------:R-:W-:Y:S01]  /*149a0*/  BSSY B1, `(.L_x_253) ;  /* 0x000000b000017945 */ /* 0x000fe20003800000 */
[----:B------:R-:W-:Y:S02]  /*149b0*/  ISETP.LT.OR P5, PT, R0, 0xd9, !P1 ;  /* 0x000000d90000780c */ /* 0x000fe40004fa1670 */
[----:B------:R-:W-:-:S05]  /*149c0*/  F2FP.F16.E5M2.UNPACK_B R6, R6 ;  /* 0x00000006ff06723e */ /* 0x000fca00020004ff */
[----:B------:R-:W-:-:S05]  /*149d0*/  HADD2.F32 R6, -RZ, R6.H0_H0 ;  /* 0x20000006ff067230 */ /* 0x000fca0000004100 */
[----:B------:R-:W-:-:S04]  /*149e0*/  FMUL R6, R6, UR21 ;  /* 0x0000001506067c20 */ /* 0x000fc80008400000 */
[----:B---3--:R-:W-:-:S05]  /*149f0*/  FFMA R6, R7, UR20, R6 ;  /* 0x0000001407067c23 */ /* 0x008fca0008000006 */
[----:B------:R-:W-:Y:S02]  /*14a00*/  F2FP.SATFINITE.E5M2.F32.PACK_AB_MERGE_C R7, RZ, R6, RZ ;  /* 0x00000006ff07723e */ /* 0x000fe400048060ff */
[----:B------:R-:W-:-:S03]  /*14a10*/  PRMT R6, RZ, 0x7610, R6 ;  /* 0x00007610ff067816 */ /* 0x000fc60000000006 */
[----:B------:R0:W-:Y:S01]  /*14a20*/  @!P3 STG.E.U8 desc[UR18][R24.64+0xd1], R7 ;  /* 0x0000d1071800b986 */ /* 0x0001e2000c101112 */
[----:B------:R-:W-:Y:S05]  /*14a30*/  @P5 BRA `(.L_x_254) ;  /* 0x0000000000045947 */ /* 0x000fea0003800000 */
[----:B------:R3:W5:Y:S02]  /*14a40*/  LDG.E.U8 R6, desc[UR18][R30.64+0xd8] ;  /* 0x0000d8121e067981 */ /* 0x000764000c1e1100 */
.L_x_254:
[----:B------:R-:W-:Y:S05]  /*14a50*/  BSYNC B1 ;  /* 0x0000000000017941 */ /* 0x000fea0003800000 */
.L_x_253:
        /* <DEDUP_REMOVED lines=13> */
.L_x_256:
[----:B------:R-:W-:Y:S05]  /*14b30*/  BSYNC B1 ;  /* 0x0000000000017941 */ /* 0x000fea0003800000 */
.L_x_255:
        /* <DEDUP_REMOVED lines=13> */
.L_x_258:
[----:B------:R-:W-:Y:S05]  /*14c10*/  BSYNC B1 ;  /* 0x0000000000017941 */ /* 0x000fea0003800000 */
.L_x_257:
        /* <DEDUP_REMOVED lines=13> */
.L_x_260:
[----:B------:R-:W-:Y:S05]  /*14cf0*/  BSYNC B1 ;  /* 0x0000000000017941 */ /* 0x000fea0003800000 */
.L_x_259:
        /* <DEDUP_REMOVED lines=13> */
.L_x_262:
[----:B------:R-:W-:Y:S05]  /*14dd0*/  BSYNC B1 ;  /* 0x0000000000017941 */ /* 0x000fea0003800000 */
.L_x_261:
        /* <DEDUP_REMOVED lines=13> */
.L_x_264:
[----:B------:R-:W-:Y:S05]  /*14eb0*/  BSYNC B1 ;  /* 0x0000000000017941 */ /* 0x000fea0003800000 */
.L_x_263:
        /* <DEDUP_REMOVED lines=13> */
.L_x_266:
[----:B------:R-:W-:Y:S05]  /*14f90*/  BSYNC B1 ;  /* 0x0000000000017941 */ /* 0x000fea0003800000 */
.L_x_265:
        /* <DEDUP_REMOVED lines=13> */
.L_x_268:
[----:B------:R-:W-:Y:S05]  /*15070*/  BSYNC B1 ;  /* 0x0000000000017941 */ /* 0x000fea0003800000 */
.L_x_267:
        /* <DEDUP_REMOVED lines=13> */
.L_x_270:
[----:B------:R-:W-:Y:S05]  /*15150*/  BSYNC B1 ;  /* 0x0000000000017941 */ /* 0x000fea0003800000 */
.L_x_269:
        /* <DEDUP_REMOVED lines=13> */
.L_x_272:
[----:B------:R-:W-:Y:S05]  /*15230*/  BSYNC B1 ;  /* 0x0000000000017941 */ /* 0x000fea0003800000 */
.L_x_271:
        /* <DEDUP_REMOVED lines=13> */
.L_x_274:
[----:B------:R-:W-:Y:S05]  /*15310*/  BSYNC B1 ;  /* 0x0000000000017941 */ /* 0x000fea0003800000 */
.L_x_273:
        /* <DEDUP_REMOVED lines=13> */
.L_x_276:
[----:B------:R-:W-:Y:S05]  /*153f0*/  BSYNC B1 ;  /* 0x0000000000017941 */ /* 0x000fea0003800000 */
.L_x_275:
        /* <DEDUP_REMOVED lines=13> */
.L_x_278:
[----:B------:R-:W-:Y:S05]  /*154d0*/  BSYNC B1 ;  /* 0x0000000000017941 */ /* 0x000fea0003800000 */
.L_x_277:
        /* <DEDUP_REMOVED lines=13> */
.L_x_280:
[----:B------:R-:W-:Y:S05]  /*155b0*/  BSYNC B1 ;  /* 0x0000000000017941 */ /* 0x000fea0003800000 */
.L_x_279:
        /* <DEDUP_REMOVED lines=13> */
.L_x_282:
[----:B------:R-:W-:Y:S05]  /*15690*/  BSYNC B1 ;  /* 0x0000000000017941 */ /* 0x000fea0003800000 */
.L_x_281:
        /* <DEDUP_REMOVED lines=13> */
.L_x_284:
[----:B------:R-:W-:Y:S05]  /*15770*/  BSYNC B1 ;  /* 0x0000000000017941 */ /* 0x000fea0003800000 */
.L_x_283:
        /* <DEDUP_REMOVED lines=13> */
.L_x_286:
[----:B------:R-:W-:Y:S05]  /*15850*/  BSYNC B1 ;  /* 0x0000000000017941 */ /* 0x000fea0003800000 */
.L_x_285:
        /* <DEDUP_REMOVED lines=13> */
.L_x_288:
[----:B------:R-:W-:Y:S05]  /*15930*/  BSYNC B1 ;  /* 0x0000000000017941 */ /* 0x000fea0003800000 */
.L_x_287:
        /* <DEDUP_REMOVED lines=13> */
.L_x_290:
[----:B------:R-:W-:Y:S05]  /*15a10*/  BSYNC B1 ;  /* 0x0000000000017941 */ /* 0x000fea0003800000 */
.L_x_289:
[----:B0-----:R-:W2:Y:S01]  /*15a20*/  LDL.LU R3, [R1+0x250] ;  /* 0x0002500001037983 */ /* 0x001ea20000300800 */
[----:B-----5:R-:W-:Y:S01]  /*15a30*/  LOP3.LUT R6, R6, 0xff, RZ, 0xc0, !PT ;  /* 0x000000ff06067812 */ /* 0x020fe200078ec0ff */
[----:B------:R-:W-:Y:S01]  /*15a40*/  BSSY B1, `(.L_x_291) ;  /* 0x000000b000017945 */ /* 0x000fe20003800000 */
[----:B------:R-:W-:Y:S02]  /*15a50*/  ISETP.LT.OR P2, PT, R0, 0xfa, !P2 ;  /* 0x000000fa0000780c */ /* 0x000fe40005741670 */
[----:B------:R-:W-:Y:S02]  /*15a60*/  F2FP.F16.E5M2.UNPACK_B R6, R6 ;  /* 0x00000006ff06723e */ /* 0x000fe400020004ff */
[----:B------:R-:W-:-:S03]  /*15a70*/  PRMT R2, RZ, 0x7610, R2 ;  /* 0x00007610ff027816 */ /* 0x000fc60000000002 */
[----:B------:R-:W-:-:S05]  /*15a80*/  HADD2.F32 R6, -RZ, R6.H0_H0 ;  /* 0x20000006ff067230 */ /* 0x000fca0000004100 */
[----:B------:R-:W-:-:S04]  /*15a90*/  FMUL R6, R6, UR21 ;  /* 0x0000001506067c20 */ /* 0x000fc80008400000 */
[----:B--2---:R-:W-:-:S05]  /*15aa0*/  FFMA R6, R3, UR20, R6 ;  /* 0x0000001403067c23 */ /* 0x004fca0008000006 */
[----:B------:R-:W-:-:S05]  /*15ab0*/  F2FP.SATFINITE.E5M2.F32.PACK_AB_MERGE_C R3, RZ, R6, RZ ;  /* 0x00000006ff03723e */ /* 0x000fca00048060ff */
[----:B------:R0:W-:Y:S01]  /*15ac0*/  @!P3 STG.E.U8 desc[UR18][R24.64+0xf8], R3 ;  /* 0x0000f8031800b986 */ /* 0x0001e2000c101112 */
[----:B------:R-:W-:Y:S05]  /*15ad0*/  @P2 BRA `(.L_x_292) ;  /* 0x0000000000042947 */ /* 0x000fea0003800000 */
[----:B------:R2:W5:Y:S02]  /*15ae0*/  LDG.E.U8 R2, desc[UR18][R4.64+0xf9] ;  /* 0x0000f91204027981 */ /* 0x000564000c1e1100 */
.L_x_292:
[----:B------:R-:W-:Y:S05]  /*15af0*/  BSYNC B1 ;  /* 0x0000000000017941 */ /* 0x000fea0003800000 */
.L_x_291:
[----:B------:R-:W2:Y:S01]  /*15b00*/  LDL.LU R7, [R1+0x254] ;  /* 0x0002540001077983 */ /* 0x000ea20000300800 */
[----:B-----5:R-:W-:Y:S01]  /*15b10*/  LOP3.LUT R2, R2, 0xff, RZ, 0xc0, !PT ;  /* 0x000000ff02027812 */ /* 0x020fe200078ec0ff */
[----:B------:R-:W-:Y:S01]  /*15b20*/  BSSY B1, `(.L_x_293) ;  /* 0x0000013000017945 */ /* 0x000fe20003800000 */
[----:B--234-:R-:W-:Y:S02]  /*15b30*/  IADD3 R5, P1, R33, 0x80, RZ ;  /* 0x0000008021057810 */ /* 0x01cfe40007f3e0ff */
[----:B------:R-:W-:-:S03]  /*15b40*/  F2FP.F16.E5M2.UNPACK_B R2, R2 ;  /* 0x00000002ff02723e */ /* 0x000fc600020004ff */
[----:B0-----:R-:W-:Y:S01]  /*15b50*/  IMAD.X R3, RZ, RZ, R37, P1 ;  /* 0x000000ffff037224 */ /* 0x001fe200008e0625 */
[----:B------:R-:W-:Y:S01]  /*15b60*/  ISETP.GE.AND P1, PT, R32, 0x81, PT ;  /* 0x000000812000780c */ /* 0x000fe20003f26270 */
[----:B------:R-:W-:Y:S02]  /*15b70*/  HADD2.F32 R2, -RZ, R2.H0_H0 ;  /* 0x20000002ff027230 */ /* 0x000fe40000004100 */
[----:B------:R-:W-:Y:S01]  /*15b80*/  IMAD R6, R3, UR6, RZ ;  /* 0x0000000603067c24 */ /* 0x000fe2000f8e02ff */
[----:B------:R-:W-:Y:S02]  /*15b90*/  ISETP.LT.OR P5, PT, R0, 0x1, !P1 ;  /* 0x000000010000780c */ /* 0x000fe40004fa1670 */
[----:B------:R-:W-:Y:S01]  /*15ba0*/  FMUL R4, R2, UR21 ;  /* 0x0000001502047c20 */ /* 0x000fe20008400000 */
[----:B------:R-:W-:-:S04]  /*15bb0*/  IMAD.WIDE.U32 R2, R5, UR6, R34 ;  /* 0x0000000605027c25 */ /* 0x000fc8000f8e0022 */
[----:B------:R-:W-:Y:S01]  /*15bc0*/  IMAD R5, R5, UR7, R6 ;  /* 0x0000000705057c24 */ /* 0x000fe2000f8e0206 */
[----:B------:R-:W-:-:S04]  /*15bd0*/  IADD3 R2, P3, R2, UR8, RZ ;  /* 0x0000000802027c10 */ /* 0x000fc8000ff7e0ff */
[----:B------:R-:W-:Y:S01]  /*15be0*/  IADD3.X R3, R3, UR9, R5, P3, !PT ;  /* 0x0000000903037c10 */ /* 0x000fe20009ffe405 */
[----:B------:R-:W-:-:S05]  /*15bf0*/  FFMA R4, R7, UR20, R4 ;  /* 0x0000001407047c23 */ /* 0x000fca0008000004 */
[----:B------:R-:W-:Y:S02]  /*15c00*/  F2FP.SATFINITE.E5M2.F32.PACK_AB_MERGE_C R7, RZ, R4, RZ ;  /* 0x00000004ff07723e */ /* 0x000fe400048060ff */
[----:B------:R-:W-:-:S03]  /*15c10*/  PRMT R4, RZ, 0x7610, R4 ;  /* 0x00007610ff047816 */ /* 0x000fc60000000004 */
[----:B------:R0:W-:Y:S01]  /*15c20*/  @!P2 STG.E.U8 desc[UR18][R24.64+0xf9], R7 ;  /* 0x0000f9071800a986 */ /* 0x0001e2000c101112 */
[----:B------:R-:W-:Y:S05]  /*15c30*/  @P5 BRA `(.L_x_294) ;  /* 0x0000000000045947 */ /* 0x000fea0003800000 */
[----:B------:R2:W5:Y:S02]  /*15c40*/  LDG.E.U8 R4, desc[UR18][R2.64] ;  /* 0x0000001202047981 */ /* 0x000564000c1e1100 */
.L_x_294:
[----:B------:R-:W-:Y:S05]  /*15c50*/  BSYNC B1 ;  /* 0x0000000000017941 */ /* 0x000fea0003800000 */
.L_x_293:
[----:B------:R-:W3:Y:S01]  /*15c60*/  LDL.LU R5, [R1+0x258] ;  /* 0x0002580001057983 */ /* 0x000ee20000300800 */
        /* <DEDUP_REMOVED lines=12> */
.L_x_296:
[----:B------:R-:W-:Y:S05]  /*15d30*/  BSYNC B1 ;  /* 0x0000000000017941 */ /* 0x000fea0003800000 */
.L_x_295:
[----:B---3--:R-:W3:Y:S01]  /*15d40*/  LDL.LU R5, [R1+0x25c] ;  /* 0x00025c0001057983 */ /* 0x008ee20000300800 */
[----:B-----5:R-:W-:Y:S01]  /*15d50*/  LOP3.LUT R4, R4, 0xff, RZ, 0xc0, !PT ;  /* 0x000000ff04047812 */ /* 0x020fe200078ec0ff */
[----:B------:R-:W-:Y:S01]  /*15d60*/  BSSY B1, `(.L_x_297) ;  /* 0x0000013000017945 */ /* 0x000fe20003800000 */
[----:B------:R-:W-:Y:S02]  /*15d70*/  IADD3 R33, P2, R33, 0x88, RZ ;  /* 0x0000008821217810 */ /* 0x000fe40007f5e0ff */
[----:B------:R-:W-:Y:S02]  /*15d80*/  F2FP.F16.E5M2.UNPACK_B R4, R4 ;  /* 0x00000004ff04723e */ /* 0x000fe400020004ff */
[----:B------:R-:W-:Y:S01]  /*15d90*/  PRMT R6, RZ, 0x7610, R6 ;  /* 0x00007610ff067816 */ /* 0x000fe20000000006 */
[----:B------:R-:W-:Y:S01]  /*15da0*/  IMAD.X R36, RZ, RZ, R37, P2 ;  /* 0x000000ffff247224 */ /* 0x000fe200010e0625 */
[----:B------:R-:W-:Y:S01]  /*15db0*/  ISETP.GE.AND P2, PT, R32, 0x89, PT ;  /* 0x000000892000780c */ /* 0x000fe20003f46270 */
[----:B------:R-:W-:-:S02]  /*15dc0*/  HADD2.F32 R4, -RZ, R4.H0_H0 ;  /* 0x20000004ff047230 */ /* 0x000fc40000004100 */
[----:B------:R-:W-:Y:S01]  /*15dd0*/  IMAD R36, R36, UR6, RZ ;  /* 0x0000000624247c24 */ /* 0x000fe2000f8e02ff */
[----:B------:R-:W-:Y:S01]  /*15de0*/  ISETP.LT.OR P5, PT, R0, 0x1, !P2 ;  /* 0x000000010000780c */ /* 0x000fe200057a1670 */
[----:B------:R-:W-:-:S04]  /*15df0*/  IMAD.WIDE.U32 R34, R33, UR6, R34 ;  /* 0x0000000621227c25 */ /* 0x000fc8000f8e0022 */
[----:B------:R-:W-:Y:S01]  /*15e00*/  FMUL R4, R4, UR21 ;  /* 0x0000001504047c20 */ /* 0x000fe20008400000 */
[----:B------:R-:W-:-:S03]  /*15e10*/  IMAD R33, R33, UR7, R36 ;  /* 0x0000000721217c24 */ /* 0x000fc6000f8e0224 */
[----:B---3--:R-:W-:Y:S01]  /*15e20*/  FFMA R5, R5, UR20, R4 ;  /* 0x0000001405057c23 */ /* 0x008fe20008000004 */
[----:B------:R-:W-:-:S04]  /*15e30*/  IADD3 R4, P6, R34, UR8, RZ ;  /* 0x0000000822047c10 */ /* 0x000fc8000ffde0ff */
[----:B0-----:R-:W-:Y:S02]  /*15e40*/  F2FP.SATFINITE.E5M2.F32.PACK_AB_MERGE_C R7, RZ, R5, RZ ;  /* 0x00000005ff07723e */ /* 0x001fe400048060ff */
[----:B------:R-:W-:-:S03]  /*15e50*/  IADD3.X R5, R35, UR9, R33, P6, !PT ;  /* 0x0000000923057c10 */ /* 0x000fc6000b7fe421 */
[----:B------:R0:W-:Y:S01]  /*15e60*/  @!P3 STG.E.U8 desc[UR18][R28.64+0x1], R7 ;  /* 0x000001071c00b986 */ /* 0x0001e2000c101112 */
[----:B------:R-:W-:Y:S05]  /*15e70*/  @P5 BRA `(.L_x_298) ;  /* 0x0000000000045947 */ /* 0x000fea0003800000 */
[----:B------:R3:W5:Y:S02]  /*15e80*/  LDG.E.U8 R6, desc[UR18][R4.64] ;  /* 0x0000001204067981 */ /* 0x000764000c1e1100 */
.L_x_298:
[----:B------:R-:W-:Y:S05]  /*15e90*/  BSYNC B1 ;  /* 0x0000000000017941 */ /* 0x000fea0003800000 */
.L_x_297:
        /* <DEDUP_REMOVED lines=13> */
.L_x_300:
[----:B------:R-:W-:Y:S05]  /*15f70*/  BSYNC B1 ;  /* 0x0000000000017941 */ /* 0x000fea0003800000 */
.L_x_299:
        /* <DEDUP_REMOVED lines=13> */
.L_x_302:
[----:B------:R-:W-:Y:S05]  /*16050*/  BSYNC B1 ;  /* 0x0000000000017941 */ /* 0x000fea0003800000 */
.L_x_301:
        /* <DEDUP_REMOVED lines=13> */
.L_x_304:
[----:B------:R-:W-:Y:S05]  /*16130*/  BSYNC B1 ;  /* 0x0000000000017941 */ /* 0x000fea0003800000 */
.L_x_303:
        /* <DEDUP_REMOVED lines=13> */
.L_x_306:
[----:B------:R-:W-:Y:S05]  /*16210*/  BSYNC B1 ;  /* 0x0000000000017941 */ /* 0x000fea0003800000 */
.L_x_305:
        /* <DEDUP_REMOVED lines=13> */
.L_x_308:
[----:B------:R-:W-:Y:S05]  /*162f0*/  BSYNC B1 ;  /* 0x0000000000017941 */ /* 0x000fea0003800000 */
.L_x_307:
        /* <DEDUP_REMOVED lines=13> */
.L_x_310:
[----:B------:R-:W-:Y:S05]  /*163d0*/  BSYNC B1 ;  /* 0x0000000000017941 */ /* 0x000fea0003800000 */
.L_x_309:
        /* <DEDUP_REMOVED lines=13> */
.L_x_312:
[----:B------:R-:W-:Y:S05]  /*164b0*/  BSYNC B1 ;  /* 0x0000000000017941 */ /* 0x000fea0003800000 */
.L_x_311:
        /* <DEDUP_REMOVED lines=13> */
.L_x_314:
[----:B------:R-:W-:Y:S05]  /*16590*/  BSYNC B1 ;  /* 0x0000000000017941 */ /* 0x000fea0003800000 */
.L_x_313:
        /* <DEDUP_REMOVED lines=13> */
.L_x_316:
[----:B------:R-:W-:Y:S05]  /*16670*/  BSYNC B1 ;  /* 0x0000000000017941 */ /* 0x000fea0003800000 */
.L_x_315:
        /* <DEDUP_REMOVED lines=13> */
.L_x_318:
[----:B------:R-:W-:Y:S05]  /*16750*/  BSYNC B1 ;  /* 0x0000000000017941 */ /* 0x000fea0003800000 */
.L_x_317:
        /* <DEDUP_REMOVED lines=13> */
.L_x_320:
[----:B------:R-:W-:Y:S05]  /*16830*/  BSYNC B1 ;  /* 0x0000000000017941 */ /* 0x000fea0003800000 */
.L_x_319:
        /* <DEDUP_REMOVED lines=13> */
.L_x_322:
[----:B------:R-:W-:Y:S05]  /*16910*/  BSYNC B1 ;  /* 0x0000000000017941 */ /* 0x000fea0003800000 */
.L_x_321:
        /* <DEDUP_REMOVED lines=13> */
.L_x_324:
[----:B------:R-:W-:Y:S05]  /*169f0*/  BSYNC B1 ;  /* 0x0000000000017941 */ /* 0x000fea0003800000 */
.L_x_323:
        /* <DEDUP_REMOVED lines=13> */
.L_x_326:
[----:B------:R-:W-:Y:S05]  /*16ad0*/  BSYNC B1 ;  /* 0x0000000000017941 */ /* 0x000fea0003800000 */
.L_x_325:
        /* <DEDUP_REMOVED lines=13> */
.L_x_328:
[----:B------:R-:W-:Y:S05]  /*16bb0*/  BSYNC B1 ;  /* 0x0000000000017941 */ /* 0x000fea0003800000 */
.L_x_327:
        /* <DEDUP_REMOVED lines=13> */
.L_x_330:
[----:B------:R-:W-:Y:S05]  /*16c90*/  BSYNC B1 ;  /* 0x0000000000017941 */ /* 0x000fea0003800000 */
.L_x_329:
        /* <DEDUP_REMOVED lines=13> */
.L_x_332:
[----:B------:R-:W-:Y:S05]  /*16d70*/  BSYNC B1 ;  /* 0x0000000000017941 */ /* 0x000fea0003800000 */
.L_x_331:
        /* <DEDUP_REMOVED lines=13> */
.L_x_334:
[----:B------:R-:W-:Y:S05]  /*16e50*/  BSYNC B1 ;  /* 0x0000000000017941 */ /* 0x000fea0003800000 */
.L_x_333:
        /* <DEDUP_REMOVED lines=13> */
.L_x_336:
[----:B------:R-:W-:Y:S05]  /*16f30*/  BSYNC B1 ;  /* 0x0000000000017941 */ /* 0x000fea0003800000 */
.L_x_335:
        /* <DEDUP_REMOVED lines=13> */
.L_x_338:
[----:B------:R-:W-:Y:S05]  /*17010*/  BSYNC B1 ;  /* 0x0000000000017941 */ /* 0x000fea0003800000 */
.L_x_337:
        /* <DEDUP_REMOVED lines=13> */
.L_x_340:
[----:B------:R-:W-:Y:S05]  /*170f0*/  BSYNC B1 ;  /* 0x0000000000017941 */ /* 0x000fea0003800000 */
.L_x_339:
        /* <DEDUP_REMOVED lines=13> */
.L_x_342:
[----:B------:R-:W-:Y:S05]  /*171d0*/  BSYNC B1 ;  /* 0x0000000000017941 */ /* 0x000fea0003800000 */
.L_x_341:
        /* <DEDUP_REMOVED lines=13> */
.L_x_344:
[----:B------:R-:W-:Y:S05]  /*172b0*/  BSYNC B1 ;  /* 0x0000000000017941 */ /* 0x000fea0003800000 */
.L_x_343:
        /* <DEDUP_REMOVED lines=13> */
.L_x_346:
[----:B------:R-:W-:Y:S05]  /*17390*/  BSYNC B1 ;  /* 0x0000000000017941 */ /* 0x000fea0003800000 */
.L_x_345:
        /* <DEDUP_REMOVED lines=13> */
.L_x_348:
[----:B------:R-:W-:Y:S05]  /*17470*/  BSYNC B1 ;  /* 0x0000000000017941 */ /* 0x000fea0003800000 */
.L_x_347:
        /* <DEDUP_REMOVED lines=13> */
.L_x_350:
[----:B------:R-:W-:Y:S05]  /*17550*/  BSYNC B1 ;  /* 0x0000000000017941 */ /* 0x000fea0003800000 */
.L_x_349:
        /* <DEDUP_REMOVED lines=13> */
.L_x_352:
[----:B------:R-:W-:Y:S05]  /*17630*/  BSYNC B1 ;  /* 0x0000000000017941 */ /* 0x000fea0003800000 */
.L_x_351:
        /* <DEDUP_REMOVED lines=13> */
.L_x_354:
[----:B------:R-:W-:Y:S05]  /*17710*/  BSYNC B1 ;  /* 0x0000000000017941 */ /* 0x000fea0003800000 */
.L_x_353:
        /* <DEDUP_REMOVED lines=13> */
.L_x_356:
[----:B------:R-:W-:Y:S05]  /*177f0*/  BSYNC B1 ;  /* 0x0000000000017941 */ /* 0x000fea0003800000 */
.L_x_355:
        /* <DEDUP_REMOVED lines=13> */
.L_x_358:
[----:B------:R-:W-:Y:S05]  /*178d0*/  BSYNC B1 ;  /* 0x0000000000017941 */ /* 0x000fea0003800000 */
.L_x_357:
        /* <DEDUP_REMOVED lines=13> */
.L_x_360:
[----:B------:R-:W-:Y:S05]  /*179b0*/  BSYNC B1 ;  /* 0x0000000000017941 */ /* 0x000fea0003800000 */
.L_x_359:
        /* <DEDUP_REMOVED lines=13> */
.L_x_362:
[----:B------:R-:W-:Y:S05]  /*17a90*/  BSYNC B1 ;  /* 0x0000000000017941 */ /* 0x000fea0003800000 */
.L_x_361:
        /* <DEDUP_REMOVED lines=13> */
.L_x_364:
[----:B------:R-:W-:Y:S05]  /*17b70*/  BSYNC B1 ;  /* 0x0000000000017941 */ /* 0x000fea0003800000 */
.L_x_363:
        /* <DEDUP_REMOVED lines=13> */
.L_x_366:
[----:B------:R-:W-:Y:S05]  /*17c50*/  BSYNC B1 ;  /* 0x0000000000017941 */ /* 0x000fea0003800000 */
.L_x_365:
        /* <DEDUP_REMOVED lines=13> */
.L_x_368:
[----:B------:R-:W-:Y:S05]  /*17d30*/  BSYNC B1 ;  /* 0x0000000000017941 */ /* 0x000fea0003800000 */
.L_x_367:
        /* <DEDUP_REMOVED lines=13> */
.L_x_370:
[----:B------:R-:W-:Y:S05]  /*17e10*/  BSYNC B1 ;  /* 0x0000000000017941 */ /* 0x000fea0003800000 */
.L_x_369:
        /* <DEDUP_REMOVED lines=13> */
.L_x_372:
[----:B------:R-:W-:Y:S05]  /*17ef0*/  BSYNC B1 ;  /* 0x0000000000017941 */ /* 0x000fea0003800000 */
.L_x_371:
        /* <DEDUP_REMOVED lines=13> */
.L_x_374:
[----:B------:R-:W-:Y:S05]  /*17fd0*/  BSYNC B1 ;  /* 0x0000000000017941 */ /* 0x000fea0003800000 */
.L_x_373:
        /* <DEDUP_REMOVED lines=13> */
.L_x_376:
[----:B------:R-:W-:Y:S05]  /*180b0*/  BSYNC B1 ;  /* 0x0000000000017941 */ /* 0x000fea0003800000 */
.L_x_375:
        /* <DEDUP_REMOVED lines=13> */
.L_x_378:
[----:B------:R-:W-:Y:S05]  /*18190*/  BSYNC B1 ;  /* 0x0000000000017941 */ /* 0x000fea0003800000 */
.L_x_377:
        /* <DEDUP_REMOVED lines=13> */
.L_x_380:
[----:B------:R-:W-:Y:S05]  /*18270*/  BSYNC B1 ;  /* 0x0000000000017941 */ /* 0x000fea0003800000 */
.L_x_379:
        /* <DEDUP_REMOVED lines=13> */
.L_x_382:
[----:B------:R-:W-:Y:S05]  /*18350*/  BSYNC B1 ;  /* 0x0000000000017941 */ /* 0x000fea0003800000 */
.L_x_381:
        /* <DEDUP_REMOVED lines=13> */
.L_x_384:
[----:B------:R-:W-:Y:S05]  /*18430*/  BSYNC B1 ;  /* 0x0000000000017941 */ /* 0x000fea0003800000 */
.L_x_383:
        /* <DEDUP_REMOVED lines=13> */
.L_x_386:
[----:B------:R-:W-:Y:S05]  /*18510*/  BSYNC B1 ;  /* 0x0000000000017941 */ /* 0x000fea0003800000 */
.L_x_385:
        /* <DEDUP_REMOVED lines=13> */
.L_x_388:
[----:B------:R-:W-:Y:S05]  /*185f0*/  BSYNC B1 ;  /* 0x0000000000017941 */ /* 0x000fea0003800000 */
.L_x_387:
        /* <DEDUP_REMOVED lines=13> */
.L_x_390:
[----:B------:R-:W-:Y:S05]  /*186d0*/  BSYNC B1 ;  /* 0x0000000000017941 */ /* 0x000fea0003800000 */
.L_x_389:
        /* <DEDUP_REMOVED lines=13> */
.L_x_392:
[----:B------:R-:W-:Y:S05]  /*187b0*/  BSYNC B1 ;  /* 0x0000000000017941 */ /* 0x000fea0003800000 */
.L_x_391:
        /* <DEDUP_REMOVED lines=13> */
.L_x_394:
[----:B------:R-:W-:Y:S05]  /*18890*/  BSYNC B1 ;  /* 0x0000000000017941 */ /* 0x000fea0003800000 */
.L_x_393:
        /* <DEDUP_REMOVED lines=13> */
.L_x_396:
[----:B------:R-:W-:Y:S05]  /*18970*/  BSYNC B1 ;  /* 0x0000000000017941 */ /* 0x000fea0003800000 */
.L_x_395:
        /* <DEDUP_REMOVED lines=13> */
.L_x_398:
[----:B------:R-:W-:Y:S05]  /*18a50*/  BSYNC B1 ;  /* 0x0000000000017941 */ /* 0x000fea0003800000 */
.L_x_397:
        /* <DEDUP_REMOVED lines=13> */
.L_x_400:
[----:B------:R-:W-:Y:S05]  /*18b30*/  BSYNC B1 ;  /* 0x0000000000017941 */ /* 0x000fea0003800000 */
.L_x_399:
        /* <DEDUP_REMOVED lines=13> */
.L_x_402:
[----:B------:R-:W-:Y:S05]  /*18c10*/  BSYNC B1 ;  /* 0x0000000000017941 */ /* 0x000fea0003800000 */
.L_x_401:
        /* <DEDUP_REMOVED lines=13> */
.L_x_404:
[----:B------:R-:W-:Y:S05]  /*18cf0*/  BSYNC B1 ;  /* 0x0000000000017941 */ /* 0x000fea0003800000 */
.L_x_403:
        /* <DEDUP_REMOVED lines=13> */
.L_x_406:
[----:B------:R-:W-:Y:S05]  /*18dd0*/  BSYNC B1 ;  /* 0x0000000000017941 */ /* 0x000fea0003800000 */
.L_x_405:
        /* <DEDUP_REMOVED lines=13> */
.L_x_408:
[----:B------:R-:W-:Y:S05]  /*18eb0*/  BSYNC B1 ;  /* 0x0000000000017941 */ /* 0x000fea0003800000 */
.L_x_407:
        /* <DEDUP_REMOVED lines=13> */
.L_x_410:
[----:B------:R-:W-:Y:S05]  /*18f90*/  BSYNC B1 ;  /* 0x0000000000017941 */ /* 0x000fea0003800000 */
.L_x_409:
        /* <DEDUP_REMOVED lines=13> */
.L_x_412:
[----:B------:R-:W-:Y:S05]  /*19070*/  BSYNC B1 ;  /* 0x0000000000017941 */ /* 0x000fea0003800000 */
.L_x_411:
        /* <DEDUP_REMOVED lines=13> */
.L_x_414:
[----:B------:R-:W-:Y:S05]  /*19150*/  BSYNC B1 ;  /* 0x0000000000017941 */ /* 0x000fea0003800000 */
.L_x_413:
        /* <DEDUP_REMOVED lines=13> */
.L_x_416:
[----:B------:R-:W-:Y:S05]  /*19230*/  BSYNC B1 ;  /* 0x0000000000017941 */ /* 0x000fea0003800000 */
.L_x_415:
        /* <DEDUP_REMOVED lines=13> */
.L_x_418:
[----:B------:R-:W-:Y:S05]  /*19310*/  BSYNC B1 ;  /* 0x0000000000017941 */ /* 0x000fea0003800000 */
.L_x_417:
        /* <DEDUP_REMOVED lines=13> */
.L_x_420:
[----:B------:R-:W-:Y:S05]  /*193f0*/  BSYNC B1 ;  /* 0x0000000000017941 */ /* 0x000fea0003800000 */
.L_x_419:
        /* <DEDUP_REMOVED lines=13> */
.L_x_422:
[----:B------:R-:W-:Y:S05]  /*194d0*/  BSYNC B1 ;  /* 0x0000000000017941 */ /* 0x000fea0003800000 */
.L_x_421:
        /* <DEDUP_REMOVED lines=13> */
.L_x_424:
[----:B------:R-:W-:Y:S05]  /*195b0*/  BSYNC B1 ;  /* 0x0000000000017941 */ /* 0x000fea0003800000 */
.L_x_423:
        /* <DEDUP_REMOVED lines=13> */
.L_x_426:
[----:B------:R-:W-:Y:S05]  /*19690*/  BSYNC B1 ;  /* 0x0000000000017941 */ /* 0x000fea0003800000 */
.L_x_425:
        /* <DEDUP_REMOVED lines=13> */
.L_x_428:
[----:B------:R-:W-:Y:S05]  /*19770*/  BSYNC B1 ;  /* 0x0000000000017941 */ /* 0x000fea0003800000 */
.L_x_427:
        /* <DEDUP_REMOVED lines=13> */
.L_x_430:
[----:B------:R-:W-:Y:S05]  /*19850*/  BSYNC B1 ;  /* 0x0000000000017941 */ /* 0x000fea0003800000 */
.L_x_429:
        /* <DEDUP_REMOVED lines=13> */
.L_x_432:
[----:B------:R-:W-:Y:S05]  /*19930*/  BSYNC B1 ;  /* 0x0000000000017941 */ /* 0x000fea0003800000 */
.L_x_431:
        /* <DEDUP_REMOVED lines=13> */
.L_x_434:
[----:B------:R-:W-:Y:S05]  /*19a10*/  BSYNC B1 ;  /* 0x0000000000017941 */ /* 0x000fea0003800000 */
.L_x_433:
        /* <DEDUP_REMOVED lines=13> */
.L_x_436:
[----:B------:R-:W-:Y:S05]  /*19af0*/  BSYNC B1 ;  /* 0x0000000000017941 */ /* 0x000fea0003800000 */
.L_x_435:
        /* <DEDUP_REMOVED lines=13> */
.L_x_438:
[----:B------:R-:W-:Y:S05]  /*19bd0*/  BSYNC B1 ;  /* 0x0000000000017941 */ /* 0x000fea0003800000 */
.L_x_437:
        /* <DEDUP_REMOVED lines=13> */
.L_x_440:
[----:B------:R-:W-:Y:S05]  /*19cb0*/  BSYNC B1 ;  /* 0x0000000000017941 */ /* 0x000fea0003800000 */
.L_x_439:
        /* <DEDUP_REMOVED lines=13> */
.L_x_442:
[----:B------:R-:W-:Y:S05]  /*19d90*/  BSYNC B1 ;  /* 0x0000000000017941 */ /* 0x000fea0003800000 */
.L_x_441:
        /* <DEDUP_REMOVED lines=13> */
.L_x_444:
[----:B------:R-:W-:Y:S05]  /*19e70*/  BSYNC B1 ;  /* 0x0000000000017941 */ /* 0x000fea0003800000 */
.L_x_443:
        /* <DEDUP_REMOVED lines=13> */
.L_x_446:
[----:B------:R-:W-:Y:S05]  /*19f50*/  BSYNC B1 ;  /* 0x0000000000017941 */ /* 0x000fea0003800000 */
.L_x_445:
        /* <DEDUP_REMOVED lines=13> */
.L_x_448:
[----:B------:R-:W-:Y:S05]  /*1a030*/  BSYNC B1 ;  /* 0x0000000000017941 */ /* 0x000fea0003800000 */
.L_x_447:
        /* <DEDUP_REMOVED lines=13> */
.L_x_450:
[----:B------:R-:W-:Y:S05]  /*1a110*/  BSYNC B1 ;  /* 0x0000000000017941 */ /* 0x000fea0003800000 */
.L_x_449:
        /* <DEDUP_REMOVED lines=13> */
.L_x_452:
[----:B------:R-:W-:Y:S05]  /*1a1f0*/  BSYNC B1 ;  /* 0x0000000000017941 */ /* 0x000fea0003800000 */
.L_x_451:
        /* <DEDUP_REMOVED lines=13> */
.L_x_454:
[----:B------:R-:W-:Y:S05]  /*1a2d0*/  BSYNC B1 ;  /* 0x0000000000017941 */ /* 0x000fea0003800000 */
.L_x_453:
        /* <DEDUP_REMOVED lines=13> */
.L_x_456:
[----:B------:R-:W-:Y:S05]  /*1a3b0*/  BSYNC B1 ;  /* 0x0000000000017941 */ /* 0x000fea0003800000 */
.L_x_455:
        /* <DEDUP_REMOVED lines=13> */
.L_x_458:
[----:B------:R-:W-:Y:S05]  /*1a490*/  BSYNC B1 ;  /* 0x0000000000017941 */ /* 0x000fea0003800000 */
.L_x_457:
        /* <DEDUP_REMOVED lines=13> */
.L_x_460:
[----:B------:R-:W-:Y:S05]  /*1a570*/  BSYNC B1 ;  /* 0x0000000000017941 */ /* 0x000fea0003800000 */
.L_x_459:
        /* <DEDUP_REMOVED lines=13> */
.L_x_462:
[----:B------:R-:W-:Y:S05]  /*1a650*/  BSYNC B1 ;  /* 0x0000000000017941 */ /* 0x000fea0003800000 */
.L_x_461:
        /* <DEDUP_REMOVED lines=13> */
.L_x_464:
[----:B------:R-:W-:Y:S05]  /*1a730*/  BSYNC B1 ;  /* 0x0000000000017941 */ /* 0x000fea0003800000 */
.L_x_463:
        /* <DEDUP_REMOVED lines=13> */
.L_x_466:
[----:B------:R-:W-:Y:S05]  /*1a810*/  BSYNC B1 ;  /* 0x0000000000017941 */ /* 0x000fea0003800000 */
.L_x_465:
        /* <DEDUP_REMOVED lines=13> */
.L_x_468:
[----:B------:R-:W-:Y:S05]  /*1a8f0*/  BSYNC B1 ;  /* 0x0000000000017941 */ /* 0x000fea0003800000 */
.L_x_467:
        /* <DEDUP_REMOVED lines=13> */
.L_x_470:
[----:B------:R-:W-:Y:S05]  /*1a9d0*/  BSYNC B1 ;  /* 0x0000000000017941 */ /* 0x000fea0003800000 */
.L_x_469:
        /* <DEDUP_REMOVED lines=13> */
.L_x_472:
[----:B------:R-:W-:Y:S05]  /*1aab0*/  BSYNC B1 ;  /* 0x0000000000017941 */ /* 0x000fea0003800000 */
.L_x_471:
        /* <DEDUP_REMOVED lines=13> */
.L_x_474:
[----:B------:R-:W-:Y:S05]  /*1ab90*/  BSYNC B1 ;  /* 0x0000000000017941 */ /* 0x000fea0003800000 */
.L_x_473:
        /* <DEDUP_REMOVED lines=13> */
.L_x_476:
[----:B------:R-:W-:Y:S05]  /*1ac70*/  BSYNC B1 ;  /* 0x0000000000017941 */ /* 0x000fea0003800000 */
.L_x_475:
        /* <DEDUP_REMOVED lines=13> */
.L_x_478:
[----:B------:R-:W-:Y:S05]  /*1ad50*/  BSYNC B1 ;  /* 0x0000000000017941 */ /* 0x000fea0003800000 */
.L_x_477:
        /* <DEDUP_REMOVED lines=13> */
.L_x_480:
[----:B------:R-:W-:Y:S05]  /*1ae30*/  BSYNC B1 ;  /* 0x0000000000017941 */ /* 0x000fea0003800000 */
.L_x_479:
        /* <DEDUP_REMOVED lines=13> */
.L_x_482:
[----:B------:R-:W-:Y:S05]  /*1af10*/  BSYNC B1 ;  /* 0x0000000000017941 */ /* 0x000fea0003800000 */
.L_x_481:
        /* <DEDUP_REMOVED lines=13> */
.L_x_484:
[----:B------:R-:W-:Y:S05]  /*1aff0*/  BSYNC B1 ;  /* 0x0000000000017941 */ /* 0x000fea0003800000 */
.L_x_483:
        /* <DEDUP_REMOVED lines=13> */
.L_x_486:
[----:B------:R-:W-:Y:S05]  /*1b0d0*/  BSYNC B1 ;  /* 0x0000000000017941 */ /* 0x000fea0003800000 */
.L_x_485:
        /* <DEDUP_REMOVED lines=13> */
.L_x_488:
[----:B------:R-:W-:Y:S05]  /*1b1b0*/  BSYNC B1 ;  /* 0x0000000000017941 */ /* 0x000fea0003800000 */
.L_x_487:
        /* <DEDUP_REMOVED lines=13> */
.L_x_490:
[----:B------:R-:W-:Y:S05]  /*1b290*/  BSYNC B1 ;  /* 0x0000000000017941 */ /* 0x000fea0003800000 */
.L_x_489:
        /* <DEDUP_REMOVED lines=13> */
.L_x_492:
[----:B------:R-:W-:Y:S05]  /*1b370*/  BSYNC B1 ;  /* 0x0000000000017941 */ /* 0x000fea0003800000 */
.L_x_491:
        /* <DEDUP_REMOVED lines=13> */
.L_x_494:
[----:B------:R-:W-:Y:S05]  /*1b450*/  BSYNC B1 ;  /* 0x0000000000017941 */ /* 0x000fea0003800000 */
.L_x_493:
        /* <DEDUP_REMOVED lines=13> */
.L_x_496:
[----:B------:R-:W-:Y:S05]  /*1b530*/  BSYNC B1 ;  /* 0x0000000000017941 */ /* 0x000fea0003800000 */
.L_x_495:
        /* <DEDUP_REMOVED lines=13> */
.L_x_498:
[----:B------:R-:W-:Y:S05]  /*1b610*/  BSYNC B1 ;  /* 0x0000000000017941 */ /* 0x000fea0003800000 */
.L_x_497:
        /* <DEDUP_REMOVED lines=13> */
.L_x_500:
[----:B------:R-:W-:Y:S05]  /*1b6f0*/  BSYNC B1 ;  /* 0x0000000000017941 */ /* 0x000fea0003800000 */
.L_x_499:
        /* <DEDUP_REMOVED lines=13> */
.L_x_502:
[----:B------:R-:W-:Y:S05]  /*1b7d0*/  BSYNC B1 ;  /* 0x0000000000017941 */ /* 0x000fea0003800000 */
.L_x_501:
        /* <DEDUP_REMOVED lines=13> */
.L_x_504:
[----:B------:R-:W-:Y:S05]  /*1b8b0*/  BSYNC B1 ;  /* 0x0000000000017941 */ /* 0x000fea0003800000 */
.L_x_503:
        /* <DEDUP_REMOVED lines=13> */
.L_x_506:
[----:B------:R-:W-:Y:S05]  /*1b990*/  BSYNC B1 ;  /* 0x0000000000017941 */ /* 0x000fea0003800000 */
.L_x_505:
        /* <DEDUP_REMOVED lines=13> */
.L_x_508:
[----:B------:R-:W-:Y:S05]  /*1ba70*/  BSYNC B1 ;  /* 0x0000000000017941 */ /* 0x000fea0003800000 */
.L_x_507:
        /* <DEDUP_REMOVED lines=13> */
.L_x_510:
[----:B------:R-:W-:Y:S05]  /*1bb50*/  BSYNC B1 ;  /* 0x0000000000017941 */ /* 0x000fea0003800000 */
.L_x_509:
        /* <DEDUP_REMOVED lines=13> */
.L_x_512:
[----:B------:R-:W-:Y:S05]  /*1bc30*/  BSYNC B1 ;  /* 0x0000000000017941 */ /* 0x000fea0003800000 */
.L_x_511:
        /* <DEDUP_REMOVED lines=13> */
.L_x_514:
[----:B------:R-:W-:Y:S05]  /*1bd10*/  BSYNC B1 ;  /* 0x0000000000017941 */ /* 0x000fea0003800000 */
.L_x_513:
        /* <DEDUP_REMOVED lines=13> */
.L_x_516:
[----:B------:R-:W-:Y:S05]  /*1bdf0*/  BSYNC B1 ;  /* 0x0000000000017941 */ /* 0x000fea0003800000 */
.L_x_515:
        /* <DEDUP_REMOVED lines=13> */
.L_x_518:
[----:B------:R-:W-:Y:S05]  /*1bed0*/  BSYNC B1 ;  /* 0x0000000000017941 */ /* 0x000fea0003800000 */
.L_x_517:
        /* <DEDUP_REMOVED lines=13> */
.L_x_520:
[----:B------:R-:W-:Y:S05]  /*1bfb0*/  BSYNC B1 ;  /* 0x0000000000017941 */ /* 0x000fea0003800000 */
.L_x_519:
        /* <DEDUP_REMOVED lines=13> */
.L_x_522:
[----:B------:R-:W-:Y:S05]  /*1c090*/  BSYNC B1 ;  /* 0x0000000000017941 */ /* 0x000fea0003800000 */
.L_x_521:
        /* <DEDUP_REMOVED lines=13> */
.L_x_524:
[----:B------:R-:W-:Y:S05]  /*1c170*/  BSYNC B1 ;  /* 0x0000000000017941 */ /* 0x000fea0003800000 */
.L_x_523:
        /* <DEDUP_REMOVED lines=13> */
.L_x_526:
[----:B------:R-:W-:Y:S05]  /*1c250*/  BSYNC B1 ;  /* 0x0000000000017941 */ /* 0x000fea0003800000 */
.L_x_525:
        /* <DEDUP_REMOVED lines=13> */
.L_x_528:
[----:B------:R-:W-:Y:S05]  /*1c330*/  BSYNC B1 ;  /* 0x0000000000017941 */ /* 0x000fea0003800000 */
.L_x_527:
        /* <DEDUP_REMOVED lines=13> */
.L_x_530:
[----:B------:R-:W-:Y:S05]  /*1c410*/  BSYNC B1 ;  /* 0x0000000000017941 */ /* 0x000fea0003800000 */
.L_x_529:
        /* <DEDUP_REMOVED lines=13> */
.L_x_532:
[----:B------:R-:W-:Y:S05]  /*1c4f0*/  BSYNC B1 ;  /* 0x0000000000017941 */ /* 0x000fea0003800000 */
.L_x_531:
        /* <DEDUP_REMOVED lines=13> */
.L_x_534:
[----:B------:R-:W-:Y:S05]  /*1c5d0*/  BSYNC B1 ;  /* 0x0000000000017941 */ /* 0x000fea0003800000 */
.L_x_533:
        /* <DEDUP_REMOVED lines=13> */
.L_x_536:
[----:B------:R-:W-:Y:S05]  /*1c6b0*/  BSYNC B1 ;  /* 0x0000000000017941 */ /* 0x000fea0003800000 */
.L_x_535:
        /* <DEDUP_REMOVED lines=13> */
.L_x_538:
[----:B------:R-:W-:Y:S05]  /*1c790*/  BSYNC B1 ;  /* 0x0000000000017941 */ /* 0x000fea0003800000 */
.L_x_537:
        /* <DEDUP_REMOVED lines=13> */
.L_x_540:
[----:B------:R-:W-:Y:S05]  /*1c870*/  BSYNC B1 ;  /* 0x0000000000017941 */ /* 0x000fea0003800000 */
.L_x_539:
        /* <DEDUP_REMOVED lines=13> */
.L_x_542:
[----:B------:R-:W-:Y:S05]  /*1c950*/  BSYNC B1 ;  /* 0x0000000000017941 */ /* 0x000fea0003800000 */
.L_x_541:
        /* <DEDUP_REMOVED lines=13> */
.L_x_544:
[----:B------:R-:W-:Y:S05]  /*1ca30*/  BSYNC B1 ;  /* 0x0000000000017941 */ /* 0x000fea0003800000 */
.L_x_543:
[----:B--234-:R-:W2:Y:S01]  /*1ca40*/  LDL.LU R3, [R1+0x44c] ;  /* 0x00044c0001037983 */ /* 0x01cea20000300800 */
        /* <DEDUP_REMOVED lines=12> */
.L_x_546:
[----:B------:R-:W-:Y:S05]  /*1cb10*/  BSYNC B1 ;  /* 0x0000000000017941 */ /* 0x000fea0003800000 */
.L_x_545:
[----:B--2---:R-:W2:Y:S01]  /*1cb20*/  LDL.LU R3, [R1+0x450] ;  /* 0x0004500001037983 */ /* 0x004ea20000300800 */
        /* <DEDUP_REMOVED lines=12> */
.L_x_548:
[----:B------:R-:W-:Y:S05]  /*1cbf0*/  BSYNC B1 ;  /* 0x0000000000017941 */ /* 0x000fea0003800000 */
.L_x_547:
[----:B------:R-:W-:Y:S05]  /*1cc00*/  @P2 BRA `(.L_x_549) ;  /* 0x00000048008c2947 */ /* 0x000fea0003800000 */
[----:B------:R-:W2:Y:S01]  /*1cc10*/  LDL.LU R2, [R1+0x454] ;  /* 0x0004540001027983 */ /* 0x000ea20000300800 */
[----:B-----5:R-:W-:-:S04]  /*1cc20*/  LOP3.LUT R0, R0, 0xff, RZ, 0xc0, !PT ;  /* 0x000000ff00007812 */ /* 0x020fc800078ec0ff */
[----:B------:R-:W-:-:S05]  /*1cc30*/  F2FP.F16.E5M2.UNPACK_B R0, R0 ;  /* 0x00000000ff00723e */ /* 0x000fca00020004ff */
[----:B------:R-:W-:-:S05]  /*1cc40*/  HADD2.F32 R0, -RZ, R0.H0_H0 ;  /* 0x20000000ff007230 */ /* 0x000fca0000004100 */
[----:B------:R-:W-:-:S04]  /*1cc50*/  FMUL R0, R0, UR21 ;  /* 0x0000001500007c20 */ /* 0x000fc80008400000 */
[----:B--2---:R-:W-:-:S05]  /*1cc60*/  FFMA R0, R2, UR20, R0 ;  /* 0x0000001402007c23 */ /* 0x004fca0008000000 */
[----:B------:R-:W-:-:S05]  /*1cc70*/  F2FP.SATFINITE.E5M2.F32.PACK_AB_MERGE_C R3, RZ, R0, RZ ;  /* 0x00000000ff03723e */ /* 0x000fca00048060ff */
[----:B------:R2:W-:Y:S01]  /*1cc80*/  STG.E.U8 desc[UR18][R26.64+0xf9], R3 ;  /* 0x0000f9031a007986 */ /* 0x0005e2000c101112 */
[----:B------:R-:W-:Y:S05]  /*1cc90*/  BRA `(.L_x_549) ;  /* 0x0000004800687947 */ /* 0x000fea0003800000 */
.L_x_36:
[----:B------:R-:W-:Y:S01]  /*1cca0*/  ISETP.GE.AND P1, PT, R32, 0x1, PT ;  /* 0x000000012000780c */ /* 0x000fe20003f26270 */
[----:B------:R-:W-:Y:S01]  /*1ccb0*/  FMUL R5, R5, UR20 ;  /* 0x0000001405057c20 */ /* 0x000fe20008400000 */
[----:B------:R-:W4:Y:S02]  /*1ccc0*/  LDL.LU R37, [R1+0x200] ;  /* 0x0002000001257983 */ /* 0x000f240000300800 */
[----:B------:R-:W-:Y:S02]  /*1ccd0*/  ISETP.LT.OR P2, PT, R0, 0x2, !P1 ;  /* 0x000000020000780c */ /* 0x000fe40004f41670 */
[----:B------:R-:W-:Y:S01]  /*1cce0*/  F2FP.SATFINITE.E5M2.F32.PACK_AB_MERGE_C R5, RZ, R5, RZ ;  /* 0x00000005ff05723e */ /* 0x000fe200048060ff */
[----:B------:R-:W-:Y:S01]  /*1ccf0*/  FMUL R4, R4, UR20 ;  /* 0x0000001404047c20 */ /* 0x000fe20008400000 */
[----:B------:R-:W-:Y:S01]  /*1cd00*/  FMUL R6, R6, UR20 ;  /* 0x0000001406067c20 */ /* 0x000fe20008400000 */
[----:B------:R-:W-:Y:S01]  /*1cd10*/  FMUL R7, R7, UR20 ;  /* 0x0000001407077c20 */ /* 0x000fe20008400000 */
[----:B------:R-:W-:Y:S01]  /*1cd20*/  ISETP.LT.OR P5, PT, R0, 0x9, !P1 ;  /* 0x000000090000780c */ /* 0x000fe20004fa1670 */
[----:B------:R-:W-:Y:S01]  /*1cd30*/  FMUL R8, R8, UR20 ;  /* 0x0000001408087c20 */ /* 0x000fe20008400000 */
[----:B------:R-:W-:Y:S01]  /*1cd40*/  FMUL R9, R9, UR20 ;  /* 0x0000001409097c20 */ /* 0x000fe20008400000 */
[----:B------:R-:W-:Y:S01]  /*1cd50*/  FMUL R10, R10, UR20 ;  /* 0x000000140a0a7c20 */ /* 0x000fe20008400000 */
[----:B------:R-:W-:Y:S01]  /*1cd60*/  FMUL R11, R11, UR20 ;  /* 0x000000140b0b7c20 */ /* 0x000fe20008400000 */
[----:B------:R-:W-:Y:S01]  /*1cd70*/  FMUL R12, R12, UR20 ;  /* 0x000000140c0c7c20 */ /* 0x000fe20008400000 */
[----:B------:R-:W-:Y:S01]  /*1cd80*/  FMUL R13, R13, UR20 ;  /* 0x000000140d0d7c20 */ /* 0x000fe20008400000 */
[----:B------:R0:W-:Y:S01]  /*1cd90*/  @!P2 STG.E.U8 desc[UR18][R2.64+0x1], R5 ;  /* 0x000001050200a986 */ /* 0x0001e2000c101112 */
[----:B------:R-:W-:-:S02]  /*1cda0*/  ISETP.LT.OR P2, PT, R0, 0x1, !P1 ;  /* 0x000000010000780c */ /* 0x000fc40004f41670 */
[----:B------:R-:W-:Y:S01]  /*1cdb0*/  F2FP.SATFINITE.E5M2.F32.PACK_AB_MERGE_C R4, RZ, R4, RZ ;  /* 0x00000004ff04723e */ /* 0x000fe200048060ff */
[----:B------:R-:W-:Y:S01]  /*1cdc0*/  FMUL R14, R14, UR20 ;  /* 0x000000140e0e7c20 */ /* 0x000fe20008400000 */
        /* <DEDUP_REMOVED lines=9> */
[----:B------:R-:W-:Y:S01]  /*1ce60*/  @!P2 STG.E.U8 desc[UR18][R2.64], R4 ;  /* 0x000000040200a986 */ /* 0x000fe2000c101112 */
[----:B------:R-:W-:Y:S01]  /*1ce70*/  ISETP.GE.AND P2, PT, R32, 0x9, PT ;  /* 0x000000092000780c */ /* 0x000fe20003f46270 */
[----:B------:R-:W-:Y:S01]  /*1ce80*/  FMUL R152, R152, UR20 ;  /* 0x0000001498987c20 */ /* 0x000fe20008400000 */
[----:B------:R-:W-:Y:S01]  /*1ce90*/  FMUL R153, R153, UR20 ;  /* 0x0000001499997c20 */ /* 0x000fe20008400000 */
[----:B------:R-:W-:Y:S01]  /*1cea0*/  FMUL R154, R154, UR20 ;  /* 0x000000149a9a7c20 */ /* 0x000fe20008400000 */
[----:B------:R-:W-:Y:S01]  /*1ceb0*/  ISETP.LT.OR P3, PT, R0, 0x1, !P2 ;  /* 0x000000010000780c */ /* 0x000fe20005761670 */
[----:B------:R-:W-:Y:S01]  /*1cec0*/  FMUL R155, R155, UR20 ;  /* 0x000000149b9b7c20 */ /* 0x000fe20008400000 */
[----:B------:R-:W-:Y:S01]  /*1ced0*/  F2FP.SATFINITE.E5M2.F32.PACK_AB_MERGE_C R6, RZ, R6, RZ ;  /* 0x00000006ff06723e */ /* 0x000fe200048060ff */
[----:B------:R-:W-:Y:S01]  /*1cee0*/  FMUL R156, R156, UR20 ;  /* 0x000000149c9c7c20 */ /* 0x000fe20008400000 */
        /* <DEDUP_REMOVED lines=10> */
[----:B------:R-:W-:-:S02]  /*1cf90*/  ISETP.LT.OR P3, PT, R0, 0x2, !P2 ;  /* 0x000000020000780c */ /* 0x000fc40005761670 */
        /* <DEDUP_REMOVED lines=10> */
[----:B------:R-:W5:Y:S04]  /*1d040*/  LDL.LU R36, [R1+0x204] ;  /* 0x0002040001247983 */ /* 0x000f680000300800 */
[----:B------:R1:W-:Y:S01]  /*1d050*/  @!P3 STG.E.U8 desc[UR18][R24.64+0x1], R7 ;  /* 0x000001071800b986 */ /* 0x0003e2000c101112 */
[----:B------:R-:W-:-:S03]  /*1d060*/  ISETP.LT.OR P3, PT, R0, 0xa, !P1 ;  /* 0x0000000a0000780c */ /* 0x000fc60004f61670 */
[----:B------:R-:W-:Y:S01]  /*1d070*/  @!P5 STG.E.U8 desc[UR18][R2.64+0x8], R8 ;  /* 0x000008080200d986 */ /* 0x000fe2000c101112 */
[C---:B------:R-:W-:Y:S02]  /*1d080*/  ISETP.LT.OR P5, PT, R0.reuse, 0x9, !P2 ;  /* 0x000000090000780c */ /* 0x040fe400057a1670 */
[----:B------:R-:W-:Y:S01]  /*1d090*/  F2FP.SATFINITE.E5M2.F32.PACK_AB_MERGE_C R10, RZ, R10, RZ ;  /* 0x0000000aff0a723e */ /* 0x000fe200048060ff */
[----:B------:R-:W2:Y:S01]  /*1d0a0*/  LDL.LU R35, [R1+0x208] ;  /* 0x0002080001237983 */ /* 0x000ea20000300800 */
[----:B------:R-:W-:Y:S02]  /*1d0b0*/  F2FP.SATFINITE.E5M2.F32.PACK_AB_MERGE_C R11, RZ, R11, RZ ;  /* 0x0000000bff0b723e */ /* 0x000fe400048060ff */
[----:B------:R-:W-:Y:S01]  /*1d0c0*/  F2FP.SATFINITE.E5M2.F32.PACK_AB_MERGE_C R12, RZ, R12, RZ ;  /* 0x0000000cff0c723e */ /* 0x000fe200048060ff */
[----:B------:R-:W-:Y:S01]  /*1d0d0*/  FMUL R173, R173, UR20 ;  /* 0x00000014adad7c20 */ /* 0x000fe20008400000 */
[----:B------:R-:W-:Y:S01]  /*1d0e0*/  F2FP.SATFINITE.E5M2.F32.PACK_AB_MERGE_C R13, RZ, R13, RZ ;  /* 0x0000000dff0d723e */ /* 0x000fe200048060ff */
[----:B------:R-:W-:Y:S01]  /*1d0f0*/  @!P3 STG.E.U8 desc[UR18][R2.64+0x9], R9 ;  /* 0x000009090200b986 */ /* 0x000fe2000c101112 */
[----:B------:R-:W-:-:S03]  /*1d100*/  ISETP.LT.OR P3, PT, R0, 0xa, !P2 ;  /* 0x0000000a0000780c */ /* 0x000fc60005761670 */
[----:B------:R-:W-:Y:S01]  /*1d110*/  @!P5 STG.E.U8 desc[UR18][R24.64+0x8], R10 ;  /* 0x0000080a1800d986 */ /* 0x000fe2000c101112 */
[----:B------:R-:W-:Y:S02]  /*1d120*/  ISETP.LT.OR P5, PT, R0, 0x11, !P1 ;  /* 0x000000110000780c */ /* 0x000fe40004fa1670 */
[----:B------:R-:W-:Y:S01]  /*1d130*/  F2FP.SATFINITE.E5M2.F32.PACK_AB_MERGE_C R14, RZ, R14, RZ ;  /* 0x0000000eff0e723e */ /* 0x000fe200048060ff */
[----:B------:R-:W3:Y:S01]  /*1d140*/  LDL.LU R34, [R1+0x20c] ;  /* 0x00020c0001227983 */ /* 0x000ee20000300800 */
[----:B------:R-:W-:Y:S02]  /*1d150*/  F2FP.SATFINITE.E5M2.F32.PACK_AB_MERGE_C R15, RZ, R15, RZ ;  /* 0x0000000fff0f723e */ /* 0x000fe400048060ff */
[----:B------:R-:W-:Y:S01]  /*1d160*/  F2FP.SATFINITE.E5M2.F32.PACK_AB_MERGE_C R16, RZ, R16, RZ ;  /* 0x00000010ff10723e */ /* 0x000fe200048060ff */
[----:B------:R-:W-:Y:S01]  /*1d170*/  FMUL R174, R174, UR20 ;  /* 0x00000014aeae7c20 */ /* 0x000fe20008400000 */
[----:B------:R-:W-:Y:S01]  /*1d180*/  F2FP.SATFINITE.E5M2.F32.PACK_AB_MERGE_C R17, RZ, R17, RZ ;  /* 0x00000011ff11723e */ /* 0x000fe200048060ff */
[----:B------:R-:W-:Y:S01]  /*1d190*/  @!P3 STG.E.U8 desc[UR18][R24.64+0x9], R11 ;  /* 0x0000090b1800b986 */ /* 0x000fe2000c101112 */
[----:B------:R-:W-:-:S03]  /*1d1a0*/  ISETP.LT.OR P3, PT, R0, 0x12, !P1 ;  /* 0x000000120000780c */ /* 0x000fc60004f61670 */
[----:B------:R-:W-:Y:S01]  /*1d1b0*/  @!P5 STG.E.U8 desc[UR18][R2.64+0x10], R12 ;  /* 0x0000100c0200d986 */ /* 0x000fe2000c101112 */
[C---:B------:R-:W-:Y:S02]  /*1d1c0*/  ISETP.LT.OR P5, PT, R0.reuse, 0x11, !P2 ;  /* 0x000000110000780c */ /* 0x040fe400057a1670 */
        /* <DEDUP_REMOVED lines=13> */
[----:B------:R-:W-:Y:S01]  /*1d2a0*/  ISETP.LT.OR P6, PT, R0, 0x29, !P2 ;  /* 0x000000290000780c */ /* 0x000fe200057c1670 */
[----:B------:R-:W3:Y:S01]  /*1d2b0*/  LDL.LU R30, [R1+0x218] ;  /* 0x00021800011e7983 */ /* 0x000ee20000300800 */
[----:B------:R-:W-:Y:S01]  /*1d2c0*/  F2FP.SATFINITE.E5M2.F32.PACK_AB_MERGE_C R152, RZ, R152, RZ ;  /* 0x00000098ff98723e */ /* 0x000fe200048060ff */
[----:B------:R-:W-:Y:S01]  /*1d2d0*/  FMUL R176, R176, UR20 ;  /* 0x00000014b0b07c20 */ /* 0x000fe20008400000 */
[----:B------:R-:W-:Y:S01]  /*1d2e0*/  F2FP.SATFINITE.E5M2.F32.PACK_AB_MERGE_C R153, RZ, R153, RZ ;  /* 0x00000099ff99723e */ /* 0x000fe200048060ff */
[----:B------:R-:W-:Y:S01]  /*1d2f0*/  @!P3 STG.E.U8 desc[UR18][R24.64+0x11], R15 ;  /* 0x0000110f1800b986 */ /* 0x000fe2000c101112 */
[C---:B------:R-:W-:Y:S01]  /*1d300*/  ISETP.LT.OR P3, PT, R0.reuse, 0x1a, !P1 ;  /* 0x0000001a0000780c */ /* 0x040fe20004f61670 */
[----:B------:R-:W-:Y:S01]  /*1d310*/  FMUL R177, R177, UR20 ;  /* 0x00000014b1b17c20 */ /* 0x000fe20008400000 */
[----:B------:R-:W-:Y:S01]  /*1d320*/  F2FP.SATFINITE.E5M2.F32.PACK_AB_MERGE_C R154, RZ, R154, RZ ;  /* 0x0000009aff9a723e */ /* 0x000fe200048060ff */
[----:B------:R-:W-:Y:S01]  /*1d330*/  @!P5 STG.E.U8 desc[UR18][R2.64+0x18], R16 ;  /* 0x000018100200d986 */ /* 0x000fe2000c101112 */
[----:B------:R-:W-:Y:S01]  /*1d340*/  ISETP.LT.OR P5, PT, R0, 0x19, !P2 ;  /* 0x000000190000780c */ /* 0x000fe200057a1670 */
[----:B------:R-:W-:Y:S01]  /*1d350*/  FMUL R178, R178, UR20 ;  /* 0x00000014b2b27c20 */ /* 0x000fe20008400000 */
[----:B------:R-:W-:Y:S01]  /*1d360*/  F2FP.SATFINITE.E5M2.F32.PACK_AB_MERGE_C R155, RZ, R155, RZ ;  /* 0x0000009bff9b723e */ /* 0x000fe200048060ff */
[----:B------:R-:W-:Y:S01]  /*1d370*/  FMUL R179, R179, UR20 ;  /* 0x00000014b3b37c20 */ /* 0x000fe20008400000 */
[----:B------:R-:W-:Y:S01]  /*1d380*/  F2FP.SATFINITE.E5M2.F32.PACK_AB_MERGE_C R156, RZ, R156, RZ ;  /* 0x0000009cff9c723e */ /* 0x000fe200048060ff */
[----:B------:R-:W-:Y:S01]  /*1d390*/  FMUL R180, R180, UR20 ;  /* 0x00000014b4b47c20 */ /* 0x000fe20008400000 */
[----:B------:R-:W-:Y:S01]  /*1d3a0*/  F2FP.SATFINITE.E5M2.F32.PACK_AB_MERGE_C R157, RZ, R157, RZ ;  /* 0x0000009dff9d723e */ /* 0x000fe200048060ff */
[----:B------:R-:W-:Y:S01]  /*1d3b0*/  FMUL R181, R181, UR20 ;  /* 0x00000014b5b57c20 */ /* 0x000fe20008400000 */
[----:B------:R-:W-:Y:S01]  /*1d3c0*/  F2FP.SATFINITE.E5M2.F32.PACK_AB_MERGE_C R158, RZ, R158, RZ ;  /* 0x0000009eff9e723e */ /* 0x000fe200048060ff */
[----:B------:R-:W-:Y:S01]  /*1d3d0*/  @!P3 STG.E.U8 desc[UR18][R2.64+0x19], R17 ;  /* 0x000019110200b986 */ /* 0x000fe2000c101112 */
[----:B------:R-:W-:Y:S01]  /*1d3e0*/  ISETP.LT.OR P3, PT, R0, 0x1a, !P2 ;  /* 0x0000001a0000780c */ /* 0x000fe20005761670 */
        /* <DEDUP_REMOVED lines=25> */
[----:B0-----:R-:W-:Y:S01]  /*1d580*/  F2FP.SATFINITE.E5M2.F32.PACK_AB_MERGE_C R5, RZ, R168, RZ ;  /* 0x000000a8ff05723e */ /* 0x001fe200048060ff */
[----:B------:R-:W-:Y:S01]  /*1d590*/  @!P3 STG.E.U8 desc[UR18][R2.64+0x21], R21 ;  /* 0x000021150200b986 */ /* 0x000fe2000c101112 */
[----:B------:R-:W-:Y:S01]  /*1d5a0*/  ISETP.LT.OR P3, PT, R0, 0x22, !P2 ;  /* 0x000000220000780c */ /* 0x000fe20005761670 */
[----:B------:R-:W-:Y:S01]  /*1d5b0*/  FMUL R192, R192, UR20 ;  /* 0x00000014c0c07c20 */ /* 0x000fe20008400000 */
[----:B------:R-:W-:Y:S01]  /*1d5c0*/  F2FP.SATFINITE.E5M2.F32.PACK_AB_MERGE_C R169, RZ, R169, RZ ;  /* 0x000000a9ffa9723e */ /* 0x000fe200048060ff */
[----:B------:R-:W-:Y:S01]  /*1d5d0*/  @!P5 STG.E.U8 desc[UR18][R24.64+0x20], R22 ;  /* 0x000020161800d986 */ /* 0x000fe2000c101112 */
[----:B------:R-:W-:Y:S01]  /*1d5e0*/  ISETP.LT.OR P5, PT, R0, 0x29, !P1 ;  /* 0x000000290000780c */ /* 0x000fe20004fa1670 */
[----:B------:R-:W-:Y:S01]  /*1d5f0*/  FMUL R193, R193, UR20 ;  /* 0x00000014c1c17c20 */ /* 0x000fe20008400000 */
[----:B-1----:R-:W-:Y:S01]  /*1d600*/  F2FP.SATFINITE.E5M2.F32.PACK_AB_MERGE_C R7, RZ, R170, RZ ;  /* 0x000000aaff07723e */ /* 0x002fe200048060ff */
        /* <DEDUP_REMOVED lines=75> */
[----:B------:R-:W-:Y:S01]  /*1dac0*/  FMUL R218, R218, UR20 ;  /* 0x00000014dada7c20 */ /* 0x000fe20008400000 */
        /* <DEDUP_REMOVED lines=11> */
[----:B------:R-:W-:Y:S01]  /*1db80*/  FMUL R222, R222, UR20 ;  /* 0x00000014dede7c20 */ /* 0x000fe20008400000 */
[----:B------:R-:W-:Y:S01]  /*1db90*/  FMUL R223, R223, UR20 ;  /* 0x00000014dfdf7c20 */ /* 0x000fe20008400000 */
[----:B------:R-:W-:Y:S01]  /*1dba0*/  FMUL R224, R224, UR20 ;  /* 0x00000014e0e07c20 */ /* 0x000fe20008400000 */
[----:B------:R0:W-:Y:S01]  /*1dbb0*/  @!P3 STG.E.U8 desc[UR18][R2.64+0x48], R5 ;  /* 0x000048050200b986 */ /* 0x0001e2000c101112 */
[C---:B------:R-:W-:Y:S01]  /*1dbc0*/  ISETP.LT.OR P3, PT, R0.reuse, 0x4a, !P2 ;  /* 0x0000004a0000780c */ /* 0x040fe20005761670 */
[----:B------:R-:W-:Y:S01]  /*1dbd0*/  FMUL R225, R225, UR20 ;  /* 0x00000014e1e17c20 */ /* 0x000fe20008400000 */
[----:B------:R-:W-:Y:S01]  /*1dbe0*/  F2FP.SATFINITE.E5M2.F32.PACK_AB_MERGE_C R221, RZ, R221, RZ ;  /* 0x000000ddffdd723e */ /* 0x000fe200048060ff */
[----:B------:R-:W-:Y:S01]  /*1dbf0*/  @!P6 STG.E.U8 desc[UR18][R2.64+0x49], R169 ;  /* 0x000049a90200e986 */ /* 0x000fe2000c101112 */
[----:B------:R-:W-:Y:S01]  /*1dc00*/  ISETP.LT.OR P6, PT, R0, 0x51, !P1 ;  /* 0x000000510000780c */ /* 0x000fe20004fc1670 */
[----:B------:R-:W-:Y:S01]  /*1dc10*/  FMUL R226, R226, UR20 ;  /* 0x00000014e2e27c20 */ /* 0x000fe20008400000 */
[----:B------:R-:W-:Y:S01]  /*1dc20*/  F2FP.SATFINITE.E5M2.F32.PACK_AB_MERGE_C R223, RZ, R223, RZ ;  /* 0x000000dfffdf723e */ /* 0x000fe200048060ff */
[----:B------:R1:W-:Y:S01]  /*1dc30*/  @!P5 STG.E.U8 desc[UR18][R24.64+0x48], R7 ;  /* 0x000048071800d986 */ /* 0x0003e2000c101112 */
[----:B------:R-:W-:Y:S01]  /*1dc40*/  ISETP.LT.OR P5, PT, R0, 0x52, !P1 ;  /* 0x000000520000780c */ /* 0x000fe20004fa1670 */
[----:B------:R-:W-:Y:S01]  /*1dc50*/  FMUL R227, R227, UR20 ;  /* 0x00000014e3e37c20 */ /* 0x000fe20008400000 */
[----:B------:R-:W-:Y:S01]  /*1dc60*/  F2FP.SATFINITE.E5M2.F32.PACK_AB_MERGE_C R225, RZ, R225, RZ ;  /* 0x000000e1ffe1723e */ /* 0x000fe200048060ff */
[----:B------:R-:W-:Y:S01]  /*1dc70*/  FMUL R228, R228, UR20 ;  /* 0x00000014e4e47c20 */ /* 0x000fe20008400000 */
[----:B0-----:R-:W-:Y:S01]  /*1dc80*/  F2FP.SATFINITE.E5M2.F32.PACK_AB_MERGE_C R5, RZ, R172, RZ ;  /* 0x000000acff05723e */ /* 0x001fe200048060ff */
[----:B------:R-:W-:Y:S01]  /*1dc90*/  @!P3 STG.E.U8 desc[UR18][R24.64+0x49], R171 ;  /* 0x000049ab1800b986 */ /* 0x000fe2000c101112 */
[C---:B------:R-:W-:Y:S01]  /*1dca0*/  ISETP.LT.OR P3, PT, R0.reuse, 0x51, !P2 ;  /* 0x000000510000780c */ /* 0x040fe20005761670 */
[----:B------:R-:W-:Y:S01]  /*1dcb0*/  FMUL R229, R229, UR20 ;  /* 0x00000014e5e57c20 */ /* 0x000fe20008400000 */
[----:B------:R-:W-:Y:S01]  /*1dcc0*/  F2FP.SATFINITE.E5M2.F32.PACK_AB_MERGE_C R227, RZ, R227, RZ ;  /* 0x000000e3ffe3723e */ /* 0x000fe200048060ff */
[----:B------:R0:W-:Y:S01]  /*1dcd0*/  @!P6 STG.E.U8 desc[UR18][R2.64+0x50], R5 ;  /* 0x000050050200e986 */ /* 0x0001e2000c101112 */
[----:B------:R-:W-:Y:S01]  /*1dce0*/  ISETP.LT.OR P6, PT, R0, 0x52, !P2 ;  /* 0x000000520000780c */ /* 0x000fe200057c1670 */
[----:B------:R-:W-:Y:S01]  /*1dcf0*/  FMUL R230, R230, UR20 ;  /* 0x00000014e6e67c20 */ /* 0x000fe20008400000 */
[----:B-1----:R-:W-:Y:S01]  /*1dd00*/  F2FP.SATFINITE.E5M2.F32.PACK_AB_MERGE_C R7, RZ, R174, RZ ;  /* 0x000000aeff07723e */ /* 0x002fe200048060ff */
[----:B------:R-:W-:Y:S01]  /*1dd10*/  @!P5 STG.E.U8 desc[UR18][R2.64+0x51], R173 ;  /* 0x000051ad0200d986 */ /* 0x000fe2000c101112 */
[----:B------:R-:W-:Y:S01]  /*1dd20*/  ISETP.LT.OR P5, PT, R0, 0x59, !P1 ;  /* 0x000000590000780c */ /* 0x000fe20004fa1670 */
[----:B------:R-:W-:Y:S01]  /*1dd30*/  FMUL R231, R231, UR20 ;  /* 0x00000014e7e77c20 */ /* 0x000fe20008400000 */
[----:B------:R-:W-:Y:S01]  /*1dd40*/  F2FP.SATFINITE.E5M2.F32.PACK_AB_MERGE_C R229, RZ, R229, RZ ;  /* 0x000000e5ffe5723e */ /* 0x000fe200048060ff */
[----:B------:R-:W-:Y:S01]  /*1dd50*/  FMUL R232, R232, UR20 ;  /* 0x00000014e8e87c20 */ /* 0x000fe20008400000 */
[----:B------:R-:W-:Y:S01]  /*1dd60*/  FMUL R233, R233, UR20 ;  /* 0x00000014e9e97c20 */ /* 0x000fe20008400000 */
[----:B------:R1:W-:Y:S01]  /*1dd70*/  @!P3 STG.E.U8 desc[UR18][R24.64+0x50], R7 ;  /* 0x000050071800b986 */ /* 0x0003e2000c101112 */
[----:B------:R-:W-:Y:S01]  /*1dd80*/  ISETP.LT.OR P3, PT, R0, 0x5a, !P1 ;  /* 0x0000005a0000780c */ /* 0x000fe20004f61670 */
        /* <DEDUP_REMOVED lines=9> */
[----:B------:R-:W-:Y:S01]  /*1de20*/  F2FP.SATFINITE.E5M2.F32.PACK_AB_MERGE_C R233, RZ, R233, RZ ;  /* 0x000000e9ffe9723e */ /* 0x000fe200048060ff */
[----:B----4-:R-:W-:Y:S01]  /*1de30*/  FMUL R4, R37, UR20 ;  /* 0x0000001425047c20 */ /* 0x010fe20008400000 */
[----:B-1----:R-:W-:Y:S01]  /*1de40*/  F2FP.SATFINITE.E5M2.F32.PACK_AB_MERGE_C R7, RZ, R178, RZ ;  /* 0x000000b2ff07723e */ /* 0x002fe200048060ff */
[----:B------:R-:W-:Y:S01]  /*1de50*/  @!P3 STG.E.U8 desc[UR18][R2.64+0x59], R177 ;  /* 0x000059b10200b986 */ /* 0x000fe2000c101112 */
[C---:B------:R-:W-:Y:S01]  /*1de60*/  ISETP.LT.OR P3, PT, R0.reuse, 0x61, !P1 ;  /* 0x000000610000780c */ /* 0x040fe20004f61670 */
[----:B------:R-:W-:Y:S01]  /*1de70*/  FMUL R237, R237, UR20 ;  /* 0x00000014eded7c20 */ /* 0x000fe20008400000 */
[----:B------:R-:W-:Y:S01]  /*1de80*/  F2FP.SATFINITE.E5M2.F32.PACK_AB_MERGE_C R235, RZ, R235, RZ ;  /* 0x000000ebffeb723e */ /* 0x000fe200048060ff */
[----:B------:R1:W-:Y:S01]  /*1de90*/  @!P6 STG.E.U8 desc[UR18][R24.64+0x58], R7 ;  /* 0x000058071800e986 */ /* 0x0003e2000c101112 */
[----:B------:R-:W-:-:S02]  /*1dea0*/  ISETP.LT.OR P6, PT, R0, 0x62, !P1 ;  /* 0x000000620000780c */ /* 0x000fc40004fc1670 */
[----:B0-----:R-:W-:Y:S01]  /*1deb0*/  F2FP.SATFINITE.E5M2.F32.PACK_AB_MERGE_C R5, RZ, R180, RZ ;  /* 0x000000b4ff05723e */ /* 0x001fe200048060ff */
[----:B------:R-:W-:Y:S01]  /*1dec0*/  @!P5 STG.E.U8 desc[UR18][R24.64+0x59], R179 ;  /* 0x000059b31800d986 */ /* 0x000fe2000c101112 */
[C---:B------:R-:W-:Y:S02]  /*1ded0*/  ISETP.LT.OR P5, PT, R0.reuse, 0x61, !P2 ;  /* 0x000000610000780c */ /* 0x040fe400057a1670 */
[----:B------:R-:W-:Y:S01]  /*1dee0*/  F2FP.SATFINITE.E5M2.F32.PACK_AB_MERGE_C R9, RZ, R236, RZ ;  /* 0x000000ecff09723e */ /* 0x000fe200048060ff */
[----:B------:R-:W4:Y:S04]  /*1def0*/  LDL.LU R37, [R1+0x21c] ;  /* 0x00021c0001257983 */ /* 0x000f280000300800 */
[----:B------:R0:W-:Y:S01]  /*1df00*/  @!P3 STG.E.U8 desc[UR18][R2.64+0x60], R5 ;  /* 0x000060050200b986 */ /* 0x0001e2000c101112 */
[----:B------:R-:W-:-:S02]  /*1df10*/  ISETP.LT.OR P3, PT, R0, 0x62, !P2 ;  /* 0x000000620000780c */ /* 0x000fc40005761670 */
[----:B-1----:R-:W-:Y:S01]  /*1df20*/  F2FP.SATFINITE.E5M2.F32.PACK_AB_MERGE_C R7, RZ, R182, RZ ;  /* 0x000000b6ff07723e */ /* 0x002fe200048060ff */
[----:B------:R-:W-:Y:S01]  /*1df30*/  @!P6 STG.E.U8 desc[UR18][R2.64+0x61], R181 ;  /* 0x000061b50200e986 */ /* 0x000fe2000c101112 */
[----:B------:R-:W-:-:S03]  /*1df40*/  ISETP.LT.OR P6, PT, R0, 0x69, !P1 ;  /* 0x000000690000780c */ /* 0x000fc60004fc1670 */
[----:B------:R1:W-:Y:S01]  /*1df50*/  @!P5 STG.E.U8 desc[UR18][R24.64+0x60], R7 ;  /* 0x000060071800d986 */ /* 0x0003e2000c101112 */
[----:B------:R-:W-:Y:S02]  /*1df60*/  ISETP.LT.OR P5, PT, R0, 0x6a, !P1 ;  /* 0x0000006a0000780c */ /* 0x000fe40004fa1670 */
[----:B0-----:R-:W-:-:S03]  /*1df70*/  F2FP.SATFINITE.E5M2.F32.PACK_AB_MERGE_C R5, RZ, R184, RZ ;  /* 0x000000b8ff05723e */ /* 0x001fc600048060ff */
[----:B------:R-:W-:Y:S01]  /*1df80*/  @!P3 STG.E.U8 desc[UR18][R24.64+0x61], R183 ;  /* 0x000061b71800b986 */ /* 0x000fe2000c101112 */
[----:B------:R-:W-:-:S03]  /*1df90*/  ISETP.LT.OR P3, PT, R0, 0x69, !P2 ;  /* 0x000000690000780c */ /* 0x000fc60005761670 */
[----:B------:R0:W-:Y:S01]  /*1dfa0*/  @!P6 STG.E.U8 desc[UR18][R2.64+0x68], R5 ;  /* 0x000068050200e986 */ /* 0x0001e2000c101112 */
[C---:B------:R-:W-:Y:S02]  /*1dfb0*/  ISETP.LT.OR P6, PT, R0.reuse, 0x6a, !P2 ;  /* 0x0000006a0000780c */ /* 0x040fe400057c1670 */
[----:B-1----:R-:W-:Y:S01]  /*1dfc0*/  F2FP.SATFINITE.E5M2.F32.PACK_AB_MERGE_C R7, RZ, R186, RZ ;  /* 0x000000baff07723e */ /* 0x002fe200048060ff */
[----:B------:R-:W-:Y:S01]  /*1dfd0*/  @!P5 STG.E.U8 desc[UR18][R2.64+0x69], R185 ;  /* 0x000069b90200d986 */ /* 0x000fe2000c101112 */
[----:B------:R-:W-:-:S05]  /*1dfe0*/  ISETP.LT.OR P5, PT, R0, 0x71, !P1 ;  /* 0x000000710000780c */ /* 0x000fca0004fa1670 */
[----:B------:R1:W-:Y:S01]  /*1dff0*/  @!P3 STG.E.U8 desc[UR18][R24.64+0x68], R7 ;  /* 0x000068071800b986 */ /* 0x0003e2000c101112 */
[C---:B------:R-:W-:Y:S02]  /*1e000*/  ISETP.LT.OR P3, PT, R0.reuse, 0x72, !P1 ;  /* 0x000000720000780c */ /* 0x040fe40004f61670 */
[----:B0-----:R-:W-:Y:S01]  /*1e010*/  F2FP.SATFINITE.E5M2.F32.PACK_AB_MERGE_C R5, RZ, R188, RZ ;  /* 0x000000bcff05723e */ /* 0x001fe200048060ff */
[----:B------:R-:W-:Y:S01]  /*1e020*/  @!P6 STG.E.U8 desc[UR18][R24.64+0x69], R187 ;  /* 0x000069bb1800e986 */ /* 0x000fe2000c101112 */
[----:B------:R-:W-:-:S03]  /*1e030*/  ISETP.LT.OR P6, PT, R0, 0x71, !P2 ;  /* 0x000000710000780c */ /* 0x000fc600057c1670 */
[----:B------:R0:W-:Y:S01]  /*1e040*/  @!P5 STG.E.U8 desc[UR18][R2.64+0x70], R5 ;  /* 0x000070050200d986 */ /* 0x0001e2000c101112 */
[----:B------:R-:W-:Y:S02]  /*1e050*/  ISETP.LT.OR P5, PT, R0, 0x72, !P2 ;  /* 0x000000720000780c */ /* 0x000fe400057a1670 */
[----:B-1----:R-:W-:-:S03]  /*1e060*/  F2FP.SATFINITE.E5M2.F32.PACK_AB_MERGE_C R7, RZ, R190, RZ ;  /* 0x000000beff07723e */ /* 0x002fc600048060ff */
[----:B------:R-:W-:Y:S01]  /*1e070*/  @!P3 STG.E.U8 desc[UR18][R2.64+0x71], R189 ;  /* 0x000071bd0200b986 */ /* 0x000fe2000c101112 */
[----:B------:R-:W-:-:S03]  /*1e080*/  ISETP.LT.OR P3, PT, R0, 0x79, !P1 ;  /* 0x000000790000780c */ /* 0x000fc60004f61670 */
[----:B------:R1:W-:Y:S01]  /*1e090*/  @!P6 STG.E.U8 desc[UR18][R24.64+0x70], R7 ;  /* 0x000070071800e986 */ /* 0x0003e2000c101112 */
[C---:B------:R-:W-:Y:S02]  /*1e0a0*/  ISETP.LT.OR P6, PT, R0.reuse, 0x7a, !P1 ;  /* 0x0000007a0000780c */ /* 0x040fe40004fc1670 */
[----:B0-----:R-:W-:Y:S01]  /*1e0b0*/  F2FP.SATFINITE.E5M2.F32.PACK_AB_MERGE_C R5, RZ, R192, RZ ;  /* 0x000000c0ff05723e */ /* 0x001fe200048060ff */
[----:B------:R-:W-:Y:S01]  /*1e0c0*/  @!P5 STG.E.U8 desc[UR18][R24.64+0x71], R191 ;  /* 0x000071bf1800d986 */ /* 0x000fe2000c101112 */
[----:B------:R-:W-:-:S05]  /*1e0d0*/  ISETP.LT.OR P5, PT, R0, 0x79, !P2 ;  /* 0x000000790000780c */ /* 0x000fca00057a1670 */
[----:B------:R0:W-:Y:S01]  /*1e0e0*/  @!P3 STG.E.U8 desc[UR18][R2.64+0x78], R5 ;  /* 0x000078050200b986 */ /* 0x0001e2000c101112 */
[C---:B------:R-:W-:Y:S02]  /*1e0f0*/  ISETP.LT.OR P3, PT, R0.reuse, 0x7a, !P2 ;  /* 0x0000007a0000780c */ /* 0x040fe40005761670 */
        /* <DEDUP_REMOVED lines=104> */
[----:B------:R-:W-:-:S03]  /*1e780*/  ISETP.LT.OR P3, PT, R0, 0xd2, !P1 ;  /* 0x000000d20000780c */ /* 0x000fc60004f61670 */
[----:B------:R-:W-:Y:S01]  /*1e790*/  @!P6 STG.E.U8 desc[UR18][R24.64+0xc9], R235 ;  /* 0x0000c9eb1800e986 */ /* 0x000fe2000c101112 */
[----:B------:R-:W-:Y:S01]  /*1e7a0*/  ISETP.LT.OR P6, PT, R0, 0xd1, !P2 ;  /* 0x000000d10000780c */ /* 0x000fe200057c1670 */
[----:B-----5:R-:W-:Y:S02]  /*1e7b0*/  FMUL R5, R36, UR20 ;  /* 0x0000001424057c20 */ /* 0x020fe40008400000 */
[----:B------:R-:W5:Y:S01]  /*1e7c0*/  LDL.LU R36, [R1+0x220] ;  /* 0x0002200001247983 */ /* 0x000f620000300800 */
[----:B0-----:R-:W-:Y:S01]  /*1e7d0*/  F2FP.SATFINITE.E5M2.F32.PACK_AB_MERGE_C R7, RZ, R4, RZ ;  /* 0x00000004ff07723e */ /* 0x001fe200048060ff */
[----:B--2---:R-:W-:Y:S02]  /*1e7e0*/  FMUL R4, R35, UR20 ;  /* 0x0000001423047c20 */ /* 0x004fe40008400000 */
[----:B------:R0:W-:Y:S01]  /*1e7f0*/  @!P5 STG.E.U8 desc[UR18][R2.64+0xd0], R9 ;  /* 0x0000d0090200d986 */ /* 0x0001e2000c101112 */
[----:B------:R-:W-:Y:S02]  /*1e800*/  F2FP.SATFINITE.E5M2.F32.PACK_AB_MERGE_C R237, RZ, R237, RZ ;  /* 0x000000edffed723e */ /* 0x000fe400048060ff */
[----:B------:R-:W-:Y:S01]  /*1e810*/  F2FP.SATFINITE.E5M2.F32.PACK_AB_MERGE_C R11, RZ, R5, RZ ;  /* 0x00000005ff0b723e */ /* 0x000fe200048060ff */
[----:B------:R-:W2:Y:S01]  /*1e820*/  LDL.LU R35, [R1+0x224] ;  /* 0x0002240001237983 */ /* 0x000ea20000300800 */
[----:B---3--:R-:W-:-:S03]  /*1e830*/  FMUL R5, R34, UR20 ;  /* 0x0000001422057c20 */ /* 0x008fc60008400000 */
[----:B------:R-:W3:Y:S01]  /*1e840*/  LDL.LU R34, [R1+0x228] ;  /* 0x0002280001227983 */ /* 0x000ee20000300800 */
[----:B0-----:R-:W-:Y:S01]  /*1e850*/  F2FP.SATFINITE.E5M2.F32.PACK_AB_MERGE_C R9, RZ, R4, RZ ;  /* 0x00000004ff09723e */ /* 0x001fe200048060ff */
[----:B------:R-:W-:Y:S02]  /*1e860*/  FMUL R4, R33, UR20 ;  /* 0x0000001421047c20 */ /* 0x000fe40008400000 */
[----:B------:R-:W-:Y:S01]  /*1e870*/  @!P3 STG.E.U8 desc[UR18][R2.64+0xd1], R237 ;  /* 0x0000d1ed0200b986 */ /* 0x000fe2000c101112 */
[----:B------:R-:W-:-:S03]  /*1e880*/  F2FP.SATFINITE.E5M2.F32.PACK_AB_MERGE_C R13, RZ, R5, RZ ;  /* 0x00000005ff0d723e */ /* 0x000fc600048060ff */
[----:B------:R0:W-:Y:S01]  /*1e890*/  @!P6 STG.E.U8 desc[UR18][R24.64+0xd0], R7 ;  /* 0x0000d0071800e986 */ /* 0x0001e2000c101112 */
[----:B------:R-:W-:-:S03]  /*1e8a0*/  FMUL R5, R30, UR20 ;  /* 0x000000141e057c20 */ /* 0x000fc60008400000 */
[----:B------:R-:W3:Y:S01]  /*1e8b0*/  LDL.LU R33, [R1+0x22c] ;  /* 0x00022c0001217983 */ /* 0x000ee20000300800 */
[----:B0-----:R-:W-:Y:S01]  /*1e8c0*/  F2FP.SATFINITE.E5M2.F32.PACK_AB_MERGE_C R7, RZ, R4, RZ ;  /* 0x00000004ff07723e */ /* 0x001fe200048060ff */
[----:B------:R-:W-:Y:S02]  /*1e8d0*/  FMUL R4, R31, UR20 ;  /* 0x000000141f047c20 */ /* 0x000fe40008400000 */
[----:B------:R-:W3:Y:S04]  /*1e8e0*/  LDL.LU R31, [R1+0x230] ;  /* 0x00023000011f7983 */ /* 0x000ee80000300800 */
[----:B------:R-:W3:Y:S01]  /*1e8f0*/  LDL.LU R30, [R1+0x234] ;  /* 0x00023400011e7983 */ /* 0x000ee20000300800 */
[C---:B------:R-:W-:Y:S02]  /*1e900*/  ISETP.LT.OR P5, PT, R0.reuse, 0xd2, !P2 ;  /* 0x000000d20000780c */ /* 0x040fe400057a1670 */
[C---:B------:R-:W-:Y:S01]  /*1e910*/  ISETP.LT.OR P3, PT, R0.reuse, 0xd9, !P1 ;  /* 0x000000d90000780c */ /* 0x040fe20004f61670 */
[----:B----4-:R-:W-:Y:S01]  /*1e920*/  FMUL R6, R37, UR20 ;  /* 0x0000001425067c20 */ /* 0x010fe20008400000 */
[C---:B------:R-:W-:Y:S01]  /*1e930*/  ISETP.LT.OR P6, PT, R0.reuse, 0xda, !P1 ;  /* 0x000000da0000780c */ /* 0x040fe20004fc1670 */
[----:B------:R-:W4:Y:S04]  /*1e940*/  LDL.LU R38, [R1+0x238] ;  /* 0x0002380001267983 */ /* 0x000f280000300800 */
[----:B------:R-:W4:Y:S04]  /*1e950*/  LDL.LU R37, [R1+0x23c] ;  /* 0x00023c0001257983 */ /* 0x000f280000300800 */
[----:B------:R0:W-:Y:S01]  /*1e960*/  @!P5 STG.E.U8 desc[UR18][R24.64+0xd1], R11 ;  /* 0x0000d10b1800d986 */ /* 0x0001e2000c101112 */
[----:B------:R-:W-:-:S03]  /*1e970*/  ISETP.LT.OR P5, PT, R0, 0xd9, !P2 ;  /* 0x000000d90000780c */ /* 0x000fc600057a1670 */
[----:B------:R1:W-:Y:S01]  /*1e980*/  @!P3 STG.E.U8 desc[UR18][R2.64+0xd8], R9 ;  /* 0x0000d8090200b986 */ /* 0x0003e2000c101112 */
[----:B------:R-:W-:-:S03]  /*1e990*/  ISETP.LT.OR P3, PT, R0, 0xda, !P2 ;  /* 0x000000da0000780c */ /* 0x000fc60005761670 */
[----:B------:R1:W-:Y:S01]  /*1e9a0*/  @!P6 STG.E.U8 desc[UR18][R2.64+0xd9], R13 ;  /* 0x0000d90d0200e986 */ /* 0x0003e2000c101112 */
[----:B------:R-:W-:Y:S02]  /*1e9b0*/  ISETP.LT.OR P6, PT, R0, 0xe1, !P1 ;  /* 0x000000e10000780c */ /* 0x000fe40004fc1670 */
[----:B0-----:R-:W-:-:S03]  /*1e9c0*/  F2FP.SATFINITE.E5M2.F32.PACK_AB_MERGE_C R11, RZ, R4, RZ ;  /* 0x00000004ff0b723e */ /* 0x001fc600048060ff */
[----:B------:R0:W-:Y:S01]  /*1e9d0*/  @!P5 STG.E.U8 desc[UR18][R24.64+0xd8], R7 ;  /* 0x0000d8071800d986 */ /* 0x0001e2000c101112 */
[----:B-1----:R-:W-:-:S03]  /*1e9e0*/  F2FP.SATFINITE.E5M2.F32.PACK_AB_MERGE_C R9, RZ, R5, RZ ;  /* 0x00000005ff09723e */ /* 0x002fc600048060ff */
[----:B------:R-:W-:Y:S04]  /*1e9f0*/  @!P3 STG.E.U8 desc[UR18][R24.64+0xd9], R11 ;  /* 0x0000d90b1800b986 */ /* 0x000fe8000c101112 */
[----:B------:R1:W-:Y:S01]  /*1ea00*/  @!P6 STG.E.U8 desc[UR18][R2.64+0xe0], R9 ;  /* 0x0000e0090200e986 */ /* 0x0003e2000c101112 */
[----:B------:R-:W-:Y:S01]  /*1ea10*/  F2FP.SATFINITE.E5M2.F32.PACK_AB_MERGE_C R13, RZ, R6, RZ ;  /* 0x00000006ff0d723e */ /* 0x000fe200048060ff */
[----:B-----5:R-:W-:Y:S02]  /*1ea20*/  FMUL R4, R36, UR20 ;  /* 0x0000001424047c20 */ /* 0x020fe40008400000 */
[----:B------:R-:W5:Y:S03]  /*1ea30*/  LDL.LU R36, [R1+0x240] ;  /* 0x0002400001247983 */ /* 0x000f660000300800 */
[----:B0-----:R-:W-:Y:S01]  /*1ea40*/  F2FP.SATFINITE.E5M2.F32.PACK_AB_MERGE_C R7, RZ, R4, RZ ;  /* 0x00000004ff07723e */ /* 0x001fe200048060ff */
[----:B--2---:R-:W-:-:S02]  /*1ea50*/  FMUL R5, R35, UR20 ;  /* 0x0000001423057c20 */ /* 0x004fc40008400000 */
[----:B------:R-:W2:Y:S01]  /*1ea60*/  LDL.LU R35, [R1+0x244] ;  /* 0x0002440001237983 */ /* 0x000ea20000300800 */
[----:B---3--:R-:W-:-:S03]  /*1ea70*/  FMUL R4, R34, UR20 ;  /* 0x0000001422047c20 */ /* 0x008fc60008400000 */
[----:B------:R-:W3:Y:S01]  /*1ea80*/  LDL.LU R34, [R1+0x248] ;  /* 0x0002480001227983 */ /* 0x000ee20000300800 */
[----:B------:R-:W-:Y:S02]  /*1ea90*/  F2FP.SATFINITE.E5M2.F32.PACK_AB_MERGE_C R15, RZ, R5, RZ ;  /* 0x00000005ff0f723e */ /* 0x000fe400048060ff */
[----:B-1----:R-:W-:Y:S01]  /*1eaa0*/  F2FP.SATFINITE.E5M2.F32.PACK_AB_MERGE_C R9, RZ, R4, RZ ;  /* 0x00000004ff09723e */ /* 0x002fe200048060ff */
[----:B------:R-:W-:Y:S02]  /*1eab0*/  FMUL R4, R33, UR20 ;  /* 0x0000001421047c20 */ /* 0x000fe40008400000 */
[----:B------:R-:W3:Y:S01]  /*1eac0*/  LDL.LU R33, [R1+0x24c] ;  /* 0x00024c0001217983 */ /* 0x000ee20000300800 */
[----:B------:R-:W-:-:S03]  /*1ead0*/  FMUL R5, R31, UR20 ;  /* 0x000000141f057c20 */ /* 0x000fc60008400000 */
[----:B------:R-:W3:Y:S01]  /*1eae0*/  LDL.LU R31, [R1+0x250] ;  /* 0x00025000011f7983 */ /* 0x000ee20000300800 */
[----:B------:R-:W-:-:S03]  /*1eaf0*/  FMUL R6, R30, UR20 ;  /* 0x000000141e067c20 */ /* 0x000fc60008400000 */
[----:B------:R-:W3:Y:S01]  /*1eb00*/  LDL.LU R30, [R1+0x254] ;  /* 0x00025400011e7983 */ /* 0x000ee20000300800 */
[C---:B------:R-:W-:Y:S02]  /*1eb10*/  ISETP.LT.OR P5, PT, R0.reuse, 0xe2, !P1 ;  /* 0x000000e20000780c */ /* 0x040fe40004fa1670 */
[C---:B------:R-:W-:Y:S02]  /*1eb20*/  ISETP.LT.OR P3, PT, R0.reuse, 0xe1, !P2 ;  /* 0x000000e10000780c */ /* 0x040fe40005761670 */
[----:B------:R-:W-:-:S09]  /*1eb30*/  ISETP.LT.OR P6, PT, R0, 0xe2, !P2 ;  /* 0x000000e20000780c */ /* 0x000fd200057c1670 */
[----:B------:R-:W-:Y:S01]  /*1eb40*/  @!P5 STG.E.U8 desc[UR18][R2.64+0xe1], R13 ;  /* 0x0000e10d0200d986 */ /* 0x000fe2000c101112 */
[----:B------:R-:W-:-:S03]  /*1eb50*/  ISETP.LT.OR P5, PT, R0, 0xe9, !P1 ;  /* 0x000000e90000780c */ /* 0x000fc60004fa1670 */
[----:B------:R0:W-:Y:S01]  /*1eb60*/  @!P3 STG.E.U8 desc[UR18][R24.64+0xe0], R7 ;  /* 0x0000e0071800b986 */ /* 0x0001e2000c101112 */
[----:B------:R-:W-:-:S03]  /*1eb70*/  ISETP.LT.OR P3, PT, R0, 0xea, !P1 ;  /* 0x000000ea0000780c */ /* 0x000fc60004f61670 */
[----:B------:R1:W-:Y:S01]  /*1eb80*/  @!P6 STG.E.U8 desc[UR18][R24.64+0xe1], R15 ;  /* 0x0000e10f1800e986 */ /* 0x0003e2000c101112 */
[----:B------:R-:W-:Y:S02]  /*1eb90*/  ISETP.LT.OR P6, PT, R0, 0xe9, !P2 ;  /* 0x000000e90000780c */ /* 0x000fe400057c1670 */
[----:B------:R-:W-:Y:S01]  /*1eba0*/  F2FP.SATFINITE.E5M2.F32.PACK_AB_MERGE_C R11, RZ, R4, RZ ;  /* 0x00000004ff0b723e */ /* 0x000fe200048060ff */
[----:B----4-:R-:W-:Y:S02]  /*1ebb0*/  FMUL R4, R38, UR20 ;  /* 0x0000001426047c20 */ /* 0x010fe40008400000 */
[----:B------:R4:W-:Y:S01]  /*1ebc0*/  @!P5 STG.E.U8 desc[UR18][R2.64+0xe8], R9 ;  /* 0x0000e8090200d986 */ /* 0x0009e2000c101112 */
[----:B------:R-:W-:Y:S02]  /*1ebd0*/  ISETP.LT.OR P5, PT, R0, 0xea, !P2 ;  /* 0x000000ea0000780c */ /* 0x000fe400057a1670 */
[----:B0-----:R-:W-:Y:S01]  /*1ebe0*/  F2FP.SATFINITE.E5M2.F32.PACK_AB_MERGE_C R7, RZ, R5, RZ ;  /* 0x00000005ff07723e */ /* 0x001fe200048060ff */
[----:B------:R-:W-:Y:S01]  /*1ebf0*/  FMUL R5, R37, UR20 ;  /* 0x0000001425057c20 */ /* 0x000fe20008400000 */
[----:B------:R-:W-:-:S04]  /*1ec00*/  F2FP.SATFINITE.E5M2.F32.PACK_AB_MERGE_C R13, RZ, R6, RZ ;  /* 0x00000006ff0d723e */ /* 0x000fc800048060ff */
[----:B-1----:R-:W-:Y:S02]  /*1ec10*/  F2FP.SATFINITE.E5M2.F32.PACK_AB_MERGE_C R15, RZ, R5, RZ ;  /* 0x00000005ff0f723e */ /* 0x002fe400048060ff */
[----:B----4-:R-:W-:Y:S01]  /*1ec20*/  F2FP.SATFINITE.E5M2.F32.PACK_AB_MERGE_C R9, RZ, R4, RZ ;  /* 0x00000004ff09723e */ /* 0x010fe200048060ff */
[----:B------:R-:W-:Y:S04]  /*1ec30*/  @!P3 STG.E.U8 desc[UR18][R2.64+0xe9], R11 ;  /* 0x0000e90b0200b986 */ /* 0x000fe8000c101112 */
[----:B------:R0:W-:Y:S04]  /*1ec40*/  @!P6 STG.E.U8 desc[UR18][R24.64+0xe8], R7 ;  /* 0x0000e8071800e986 */ /* 0x0001e8000c101112 */
[----:B------:R1:W-:Y:S01]  /*1ec50*/  @!P5 STG.E.U8 desc[UR18][R24.64+0xe9], R13 ;  /* 0x0000e90d1800d986 */ /* 0x0003e2000c101112 */
[----:B-----5:R-:W-:-:S05]  /*1ec60*/  FMUL R4, R36, UR20 ;  /* 0x0000001424047c20 */ /* 0x020fca0008400000 */
[----:B0-----:R-:W-:Y:S01]  /*1ec70*/  F2FP.SATFINITE.E5M2.F32.PACK_AB_MERGE_C R7, RZ, R4, RZ ;  /* 0x00000004ff07723e */ /* 0x001fe200048060ff */
[----:B--2---:R-:W-:Y:S02]  /*1ec80*/  FMUL R5, R35, UR20 ;  /* 0x0000001423057c20 */ /* 0x004fe40008400000 */
[----:B------:R-:W2:Y:S01]  /*1ec90*/  LDL.LU R35, [R1+0x258] ;  /* 0x0002580001237983 */ /* 0x000ea20000300800 */
[----:B---3--:R-:W-:-:S03]  /*1eca0*/  FMUL R6, R34, UR20 ;  /* 0x0000001422067c20 */ /* 0x008fc60008400000 */
[----:B------:R-:W3:Y:S01]  /*1ecb0*/  LDL.LU R37, [R1+0x25c] ;  /* 0x00025c0001257983 */ /* 0x000ee20000300800 */
[----:B------:R-:W-:-:S03]  /*1ecc0*/  F2FP.SATFINITE.E5M2.F32.PACK_AB_MERGE_C R11, RZ, R5, RZ ;  /* 0x00000005ff0b723e */ /* 0x000fc600048060ff */
[----:B------:R-:W4:Y:S01]  /*1ecd0*/  LDL.LU R34, [R1+0x260] ;  /* 0x0002600001227983 */ /* 0x000f220000300800 */
[----:B-1----:R-:W-:Y:S01]  /*1ece0*/  F2FP.SATFINITE.E5M2.F32.PACK_AB_MERGE_C R13, RZ, R6, RZ ;  /* 0x00000006ff0d723e */ /* 0x002fe200048060ff */
[----:B------:R-:W-:Y:S02]  /*1ecf0*/  FMUL R4, R33, UR20 ;  /* 0x0000001421047c20 */ /* 0x000fe40008400000 */
[----:B------:R-:W5:Y:S01]  /*1ed00*/  LDL.LU R33, [R1+0x264] ;  /* 0x0002640001217983 */ /* 0x000f620000300800 */
[----:B------:R-:W-:-:S03]  /*1ed10*/  FMUL R5, R31, UR20 ;  /* 0x000000141f057c20 */ /* 0x000fc60008400000 */
[----:B------:R-:W5:Y:S01]  /*1ed20*/  LDL.LU R31, [R1+0x268] ;  /* 0x00026800011f7983 */ /* 0x000f620000300800 */
[----:B------:R-:W-:-:S03]  /*1ed30*/  FMUL R6, R30, UR20 ;  /* 0x000000141e067c20 */ /* 0x000fc60008400000 */
[----:B------:R-:W5:Y:S01]  /*1ed40*/  LDL.LU R30, [R1+0x26c] ;  /* 0x00026c00011e7983 */ /* 0x000f620000300800 */
[C---:B------:R-:W-:Y:S02]  /*1ed50*/  ISETP.LT.OR P3, PT, R0.reuse, 0xf1, !P1 ;  /* 0x000000f10000780c */ /* 0x040fe40004f61670 */
[C---:B------:R-:W-:Y:S01]  /*1ed60*/  ISETP.LT.OR P6, PT, R0.reuse, 0xf2, !P1 ;  /* 0x000000f20000780c */ /* 0x040fe20004fc1670 */
[----:B------:R-:W5:Y:S01]  /*1ed70*/  LDL.LU R36, [R1+0x270] ;  /* 0x0002700001247983 */ /* 0x000f620000300800 */
[----:B------:R-:W-:-:S09]  /*1ed80*/  ISETP.LT.OR P5, PT, R0, 0xf1, !P2 ;  /* 0x000000f10000780c */ /* 0x000fd200057a1670 */
[----:B------:R0:W-:Y:S01]  /*1ed90*/  @!P3 STG.E.U8 desc[UR18][R2.64+0xf0], R9 ;  /* 0x0000f0090200b986 */ /* 0x0001e2000c101112 */
[----:B------:R-:W-:-:S03]  /*1eda0*/  ISETP.LT.OR P3, PT, R0, 0xf2, !P2 ;  /* 0x000000f20000780c */ /* 0x000fc60005761670 */
[----:B------:R1:W-:Y:S01]  /*1edb0*/  @!P6 STG.E.U8 desc[UR18][R2.64+0xf1], R15 ;  /* 0x0000f10f0200e986 */ /* 0x0003e2000c101112 */
[C---:B------:R-:W-:Y:S02]  /*1edc0*/  ISETP.LT.OR P6, PT, R0.reuse, 0xf9, !P1 ;  /* 0x000000f90000780c */ /* 0x040fe40004fc1670 */
[----:B------:R-:W-:Y:S01]  /*1edd0*/  ISETP.LT.OR P1, PT, R0, 0xfa, !P1 ;  /* 0x000000fa0000780c */ /* 0x000fe20004f21670 */
[----:B------:R1:W-:Y:S01]  /*1ede0*/  @!P5 STG.E.U8 desc[UR18][R24.64+0xf0], R7 ;  /* 0x0000f0071800d986 */ /* 0x0003e2000c101112 */
[----:B0-----:R-:W-:Y:S02]  /*1edf0*/  F2FP.SATFINITE.E5M2.F32.PACK_AB_MERGE_C R9, RZ, R5, RZ ;  /* 0x00000005ff09723e */ /* 0x001fe400048060ff */
[----:B-1----:R-:W-:Y:S02]  /*1ee00*/  F2FP.SATFINITE.E5M2.F32.PACK_AB_MERGE_C R15, RZ, R6, RZ ;  /* 0x00000006ff0f723e */ /* 0x002fe400048060ff */
[----:B------:R-:W-:Y:S01]  /*1ee10*/  F2FP.SATFINITE.E5M2.F32.PACK_AB_MERGE_C R7, RZ, R4, RZ ;  /* 0x00000004ff07723e */ /* 0x000fe200048060ff */
[----:B------:R0:W-:Y:S04]  /*1ee20*/  @!P3 STG.E.U8 desc[UR18][R24.64+0xf1], R11 ;  /* 0x0000f10b1800b986 */ /* 0x0001e8000c101112 */
[----:B------:R-:W-:Y:S04]  /*1ee30*/  @!P6 STG.E.U8 desc[UR18][R2.64+0xf8], R13 ;  /* 0x0000f80d0200e986 */ /* 0x000fe8000c101112 */
[----:B------:R5:W-:Y:S01]  /*1ee40*/  @!P1 STG.E.U8 desc[UR18][R2.64+0xf9], R7 ;  /* 0x0000f90702009986 */ /* 0x000be2000c101112 */
[----:B--2---:R-:W-:-:S03]  /*1ee50*/  FMUL R4, R35, UR20 ;  /* 0x0000001423047c20 */ /* 0x004fc60008400000 */
[----:B------:R-:W2:Y:S01]  /*1ee60*/  LDL.LU R35, [R1+0x274] ;  /* 0x0002740001237983 */ /* 0x000ea20000300800 */
[----:B---3--:R-:W-:-:S03]  /*1ee70*/  FMUL R5, R37, UR20 ;  /* 0x0000001425057c20 */ /* 0x008fc60008400000 */
[----:B------:R-:W3:Y:S01]  /*1ee80*/  LDL.LU R37, [R1+0x278] ;  /* 0x0002780001257983 */ /* 0x000ee20000300800 */
[----:B----4-:R-:W-:-:S03]  /*1ee90*/  FMUL R6, R34, UR20 ;  /* 0x0000001422067c20 */ /* 0x010fc60008400000 */
[----:B------:R-:W4:Y:S01]  /*1eea0*/  LDL.LU R34, [R1+0x27c] ;  /* 0x00027c0001227983 */ /* 0x000f220000300800 */
[----:B0-----:R-:W-:Y:S01]  /*1eeb0*/  F2FP.SATFINITE.E5M2.F32.PACK_AB_MERGE_C R11, RZ, R4, RZ ;  /* 0x00000004ff0b723e */ /* 0x001fe200048060ff */
[----:B-----5:R-:W-:Y:S02]  /*1eec0*/  FMUL R2, R33, UR20 ;  /* 0x0000001421027c20 */ /* 0x020fe40008400000 */
[----:B------:R-:W5:Y:S01]  /*1eed0*/  LDL.LU R33, [R1+0x280] ;  /* 0x0002800001217983 */ /* 0x000f620000300800 */
[----:B------:R-:W-:-:S03]  /*1eee0*/  FMUL R3, R31, UR20 ;  /* 0x000000141f037c20 */ /* 0x000fc60008400000 */
[----:B------:R-:W5:Y:S01]  /*1eef0*/  LDL.LU R31, [R1+0x284] ;  /* 0x00028400011f7983 */ /* 0x000f620000300800 */
[----:B------:R-:W-:-:S03]  /*1ef00*/  FMUL R4, R30, UR20 ;  /* 0x000000141e047c20 */ /* 0x000fc60008400000 */
[----:B------:R-:W5:Y:S01]  /*1ef10*/  LDL.LU R30, [R1+0x288] ;  /* 0x00028800011e7983 */ /* 0x000f620000300800 */
[C---:B------:R-:W-:Y:S02]  /*1ef20*/  ISETP.LT.OR P5, PT, R0.reuse, 0xf9, !P2 ;  /* 0x000000f90000780c */ /* 0x040fe400057a1670 */
[----:B------:R-:W-:Y:S02]  /*1ef30*/  ISETP.LT.OR P2, PT, R0, 0xfa, !P2 ;  /* 0x000000fa0000780c */ /* 0x000fe40005741670 */
[C---:B------:R-:W-:Y:S02]  /*1ef40*/  ISETP.GE.AND P6, PT, R32.reuse, 0x81, PT ;  /* 0x000000812000780c */ /* 0x040fe40003fc6270 */
[----:B------:R-:W-:Y:S02]  /*1ef50*/  ISETP.GE.AND P3, PT, R32, 0x89, PT ;  /* 0x000000892000780c */ /* 0x000fe40003f66270 */
[----:B------:R-:W-:-:S05]  /*1ef60*/  ISETP.LT.OR P1, PT, R0, 0x1, !P6 ;  /* 0x000000010000780c */ /* 0x000fca0007721670 */
[----:B------:R0:W-:Y:S01]  /*1ef70*/  @!P5 STG.E.U8 desc[UR18][R24.64+0xf8], R9 ;  /* 0x0000f8091800d986 */ /* 0x0001e2000c101112 */
[----:B------:R-:W-:-:S03]  /*1ef80*/  ISETP.LT.OR P5, PT, R0, 0x1, !P3 ;  /* 0x000000010000780c */ /* 0x000fc60005fa1670 */
[----:B------:R-:W-:Y:S01]  /*1ef90*/  @!P2 STG.E.U8 desc[UR18][R24.64+0xf9], R15 ;  /* 0x0000f90f1800a986 */ /* 0x000fe2000c101112 */
[C---:B------:R-:W-:Y:S02]  /*1efa0*/  ISETP.LT.OR P2, PT, R0.reuse, 0x2, !P6 ;  /* 0x000000020000780c */ /* 0x040fe40007741670 */
[----:B------:R-:W-:Y:S02]  /*1efb0*/  F2FP.SATFINITE.E5M2.F32.PACK_AB_MERGE_C R5, RZ, R5, RZ ;  /* 0x00000005ff05723e */ /* 0x000fe400048060ff */
[----:B------:R-:W-:Y:S01]  /*1efc0*/  F2FP.SATFINITE.E5M2.F32.PACK_AB_MERGE_C R7, RZ, R6, RZ ;  /* 0x00000006ff07723e */ /* 0x000fe200048060ff */
[----:B------:R1:W-:Y:S01]  /*1efd0*/  @!P1 STG.E.U8 desc[UR18][R28.64], R11 ;  /* 0x0000000b1c009986 */ /* 0x0003e2000c101112 */
[----:B------:R-:W-:Y:S02]  /*1efe0*/  ISETP.LT.OR P1, PT, R0, 0x2, !P3 ;  /* 0x000000020000780c */ /* 0x000fe40005f21670 */
[----:B0-----:R-:W-:Y:S01]  /*1eff0*/  F2FP.SATFINITE.E5M2.F32.PACK_AB_MERGE_C R9, RZ, R2, RZ ;  /* 0x00000002ff09723e */ /* 0x001fe200048060ff */
[----:B------:R-:W-:-:S02]  /*1f000*/  FMUL R2, R36, UR20 ;  /* 0x0000001424027c20 */ /* 0x000fc40008400000 */
[----:B------:R-:W5:Y:S04]  /*1f010*/  LDL.LU R36, [R1+0x28c] ;  /* 0x00028c0001247983 */ /* 0x000f680000300800 */
[----:B------:R0:W-:Y:S04]  /*1f020*/  @!P2 STG.E.U8 desc[UR18][R28.64+0x1], R5 ;  /* 0x000001051c00a986 */ /* 0x0001e8000c101112 */
[----:B------:R4:W-:Y:S01]  /*1f030*/  @!P5 STG.E.U8 desc[UR18][R26.64], R7 ;  /* 0x000000071a00d986 */ /* 0x0009e2000c101112 */
[----:B------:R-:W-:Y:S02]  /*1f040*/  ISETP.LT.OR P5, PT, R0, 0xa, !P6 ;  /* 0x0000000a0000780c */ /* 0x000fe400077a1670 */
[----:B------:R-:W-:-:S02]  /*1f050*/  F2FP.SATFINITE.E5M2.F32.PACK_AB_MERGE_C R13, RZ, R3, RZ ;  /* 0x00000003ff0d723e */ /* 0x000fc400048060ff */
[----:B-1----:R-:W-:Y:S02]  /*1f060*/  F2FP.SATFINITE.E5M2.F32.PACK_AB_MERGE_C R11, RZ, R4, RZ ;  /* 0x00000004ff0b723e */ /* 0x002fe400048060ff */
[----:B0-----:R-:W-:Y:S01]  /*1f070*/  F2FP.SATFINITE.E5M2.F32.PACK_AB_MERGE_C R5, RZ, R2, RZ ;  /* 0x00000002ff05723e */ /* 0x001fe200048060ff */
[----:B------:R0:W-:Y:S06]  /*1f080*/  @!P1 STG.E.U8 desc[UR18][R26.64+0x1], R9 ;  /* 0x000001091a009986 */ /* 0x0001ec000c101112 */
[----:B------:R1:W-:Y:S01]  /*1f090*/  @!P5 STG.E.U8 desc[UR18][R28.64+0x9], R11 ;  /* 0x0000090b1c00d986 */ /* 0x0003e2000c101112 */
[----:B--2---:R-:W-:-:S03]  /*1f0a0*/  FMUL R3, R35, UR20 ;  /* 0x0000001423037c20 */ /* 0x004fc60008400000 */
[----:B------:R-:W2:Y:S01]  /*1f0b0*/  LDL.LU R35, [R1+0x290] ;  /* 0x0002900001237983 */ /* 0x000ea20000300800 */
[----:B---3--:R-:W-:-:S03]  /*1f0c0*/  FMUL R4, R37, UR20 ;  /* 0x0000001425047c20 */ /* 0x008fc60008400000 */
[----:B------:R-:W3:Y:S01]  /*1f0d0*/  LDL.LU R37, [R1+0x294] ;  /* 0x0002940001257983 */ /* 0x000ee20000300800 */
[----:B----4-:R-:W-:-:S03]  /*1f0e0*/  FMUL R2, R34, UR20 ;  /* 0x0000001422027c20 */ /* 0x010fc60008400000 */
[----:B------:R-:W4:Y:S01]  /*1f0f0*/  LDL.LU R34, [R1+0x298] ;  /* 0x0002980001227983 */ /* 0x000f220000300800 */
[----:B------:R-:W-:Y:S02]  /*1f100*/  F2FP.SATFINITE.E5M2.F32.PACK_AB_MERGE_C R7, RZ, R3, RZ ;  /* 0x00000003ff07723e */ /* 0x000fe400048060ff */
[----:B0-----:R-:W-:Y:S02]  /*1f110*/  F2FP.SATFINITE.E5M2.F32.PACK_AB_MERGE_C R9, RZ, R4, RZ ;  /* 0x00000004ff09723e */ /* 0x001fe400048060ff */
[----:B-1----:R-:W-:Y:S01]  /*1f120*/  F2FP.SATFINITE.E5M2.F32.PACK_AB_MERGE_C R11, RZ, R2, RZ ;  /* 0x00000002ff0b723e */ /* 0x002fe200048060ff */
[----:B-----5:R-:W-:Y:S02]  /*1f130*/  FMUL R3, R33, UR20 ;  /* 0x0000001421037c20 */ /* 0x020fe40008400000 */
[----:B------:R-:W5:Y:S01]  /*1f140*/  LDL.LU R33, [R1+0x29c] ;  /* 0x00029c0001217983 */ /* 0x000f620000300800 */
[----:B------:R-:W-:-:S03]  /*1f150*/  FMUL R4, R31, UR20 ;  /* 0x000000141f047c20 */ /* 0x000fc60008400000 */
[----:B------:R-:W5:Y:S01]  /*1f160*/  LDL.LU R31, [R1+0x2a0] ;  /* 0x0002a000011f7983 */ /* 0x000f620000300800 */
[----:B------:R-:W-:-:S03]  /*1f170*/  FMUL R2, R30, UR20 ;  /* 0x000000141e027c20 */ /* 0x000fc60008400000 */
[----:B------:R-:W5:Y:S01]  /*1f180*/  LDL.LU R30, [R1+0x2a4] ;  /* 0x0002a400011e7983 */ /* 0x000f620000300800 */
[C---:B------:R-:W-:Y:S02]  /*1f190*/  ISETP.LT.OR P2, PT, R0.reuse, 0x9, !P6 ;  /* 0x000000090000780c */ /* 0x040fe40007741670 */
[C---:B------:R-:W-:Y:S02]  /*1f1a0*/  ISETP.LT.OR P1, PT, R0.reuse, 0x9, !P3 ;  /* 0x000000090000780c */ /* 0x040fe40005f21670 */
[----:B------:R-:W-:-:S09]  /*1f1b0*/  ISETP.LT.OR P5, PT, R0, 0x11, !P6 ;  /* 0x000000110000780c */ /* 0x000fd200077a1670 */
[----:B------:R0:W-:Y:S01]  /*1f1c0*/  @!P2 STG.E.U8 desc[UR18][R28.64+0x8], R13 ;  /* 0x0000080d1c00a986 */ /* 0x0001e2000c101112 */
[----:B------:R-:W-:-:S03]  /*1f1d0*/  ISETP.LT.OR P2, PT, R0, 0xa, !P3 ;  /* 0x0000000a0000780c */ /* 0x000fc60005f41670 */
[----:B------:R1:W-:Y:S01]  /*1f1e0*/  @!P1 STG.E.U8 desc[UR18][R26.64+0x8], R5 ;  /* 0x000008051a009986 */ /* 0x0003e2000c101112 */
[----:B------:R-:W-:Y:S02]  /*1f1f0*/  ISETP.LT.OR P1, PT, R0, 0x11, !P3 ;  /* 0x000000110000780c */ /* 0x000fe40005f21670 */
[----:B0-----:R-:W-:-:S07]  /*1f200*/  F2FP.SATFINITE.E5M2.F32.PACK_AB_MERGE_C R13, RZ, R3, RZ ;  /* 0x00000003ff0d723e */ /* 0x001fce00048060ff */
[----:B------:R0:W-:Y:S01]  /*1f210*/  @!P2 STG.E.U8 desc[UR18][R26.64+0x9], R7 ;  /* 0x000009071a00a986 */ /* 0x0001e2000c101112 */
[----:B------:R-:W-:Y:S01]  /*1f220*/  ISETP.LT.OR P2, PT, R0, 0x12, !P6 ;  /* 0x000000120000780c */ /* 0x000fe20007741670 */
[----:B------:R-:W-:Y:S02]  /*1f230*/  FMUL R3, R36, UR20 ;  /* 0x0000001424037c20 */ /* 0x000fe40008400000 */
[----:B------:R0:W-:Y:S01]  /*1f240*/  @!P5 STG.E.U8 desc[UR18][R28.64+0x10], R9 ;  /* 0x000010091c00d986 */ /* 0x0001e2000c101112 */
[----:B------:R-:W-:-:S03]  /*1f250*/  ISETP.LT.OR P5, PT, R0, 0x12, !P3 ;  /* 0x000000120000780c */ /* 0x000fc60005fa1670 */
[----:B------:R-:W5:Y:S01]  /*1f260*/  LDL.LU R36, [R1+0x2a8] ;  /* 0x0002a80001247983 */ /* 0x000f620000300800 */
[----:B-1----:R-:W-:Y:S02]  /*1f270*/  F2FP.SATFINITE.E5M2.F32.PACK_AB_MERGE_C R5, RZ, R4, RZ ;  /* 0x00000004ff05723e */ /* 0x002fe400048060ff */
[----:B0-----:R-:W-:Y:S02]  /*1f280*/  F2FP.SATFINITE.E5M2.F32.PACK_AB_MERGE_C R7, RZ, R2, RZ ;  /* 0x00000002ff07723e */ /* 0x001fe400048060ff */
[----:B------:R-:W-:Y:S01]  /*1f290*/  F2FP.SATFINITE.E5M2.F32.PACK_AB_MERGE_C R9, RZ, R3, RZ ;  /* 0x00000003ff09723e */ /* 0x000fe200048060ff */
[----:B------:R0:W-:Y:S04]  /*1f2a0*/  @!P2 STG.E.U8 desc[UR18][R28.64+0x11], R11 ;  /* 0x0000110b1c00a986 */ /* 0x0001e8000c101112 */
[----:B------:R1:W-:Y:S04]  /*1f2b0*/  @!P5 STG.E.U8 desc[UR18][R26.64+0x11], R5 ;  /* 0x000011051a00d986 */ /* 0x0003e8000c101112 */
[----:B------:R1:W-:Y:S01]  /*1f2c0*/  @!P1 STG.E.U8 desc[UR18][R26.64+0x10], R13 ;  /* 0x0000100d1a009986 */ /* 0x0003e2000c101112 */
[----:B--2---:R-:W-:-:S03]  /*1f2d0*/  FMUL R4, R35, UR20 ;  /* 0x0000001423047c20 */ /* 0x004fc60008400000 */
[----:B------:R-:W2:Y:S01]  /*1f2e0*/  LDL.LU R35, [R1+0x2ac] ;  /* 0x0002ac0001237983 */ /* 0x000ea20000300800 */
[----:B---3--:R-:W-:-:S03]  /*1f2f0*/  FMUL R2, R37, UR20 ;  /* 0x0000001425027c20 */ /* 0x008fc60008400000 */
[----:B------:R-:W3:Y:S01]  /*1f300*/  LDL.LU R37, [R1+0x2b0] ;  /* 0x0002b00001257983 */ /* 0x000ee20000300800 */
[----:B----4-:R-:W-:-:S03]  /*1f310*/  FMUL R3, R34, UR20 ;  /* 0x0000001422037c20 */ /* 0x010fc60008400000 */
[----:B------:R-:W4:Y:S01]  /*1f320*/  LDL.LU R34, [R1+0x2b4] ;  /* 0x0002b40001227983 */ /* 0x000f220000300800 */
[----:B0-----:R-:W-:Y:S02]  /*1f330*/  F2FP.SATFINITE.E5M2.F32.PACK_AB_MERGE_C R11, RZ, R4, RZ ;  /* 0x00000004ff0b723e */ /* 0x001fe400048060ff */
[----:B-1----:R-:W-:Y:S02]  /*1f340*/  F2FP.SATFINITE.E5M2.F32.PACK_AB_MERGE_C R5, RZ, R2, RZ ;  /* 0x00000002ff05723e */ /* 0x002fe400048060ff */
[----:B------:R-:W-:Y:S01]  /*1f350*/  F2FP.SATFINITE.E5M2.F32.PACK_AB_MERGE_C R13, RZ, R3, RZ ;  /* 0x00000003ff0d723e */ /* 0x000fe200048060ff */
        /* <DEDUP_REMOVED lines=14> */
[----:B------:R-:W-:-:S05]  /*1f440*/  ISETP.LT.OR P5, PT, R0, 0x22, !P6 ;  /* 0x000000220000780c */ /* 0x000fca00077a1670 */
[----:B------:R1:W-:Y:S01]  /*1f450*/  @!P2 STG.E.U8 desc[UR18][R26.64+0x19], R5 ;  /* 0x000019051a00a986 */ /* 0x0003e2000c101112 */
[----:B0-----:R-:W-:-:S03]  /*1f460*/  F2FP.SATFINITE.E5M2.F32.PACK_AB_MERGE_C R7, RZ, R4, RZ ;  /* 0x00000004ff07723e */ /* 0x001fc600048060ff */
[----:B------:R-:W-:Y:S01]  /*1f470*/  @!P1 STG.E.U8 desc[UR18][R28.64+0x20], R13 ;  /* 0x0000200d1c009986 */ /* 0x000fe2000c101112 */
[----:B------:R-:W-:Y:S01]  /*1f480*/  ISETP.LT.OR P1, PT, R0, 0x21, !P3 ;  /* 0x000000210000780c */ /* 0x000fe20005f21670 */
[----:B------:R-:W-:Y:S02]  /*1f490*/  FMUL R4, R36, UR20 ;  /* 0x0000001424047c20 */ /* 0x000fe40008400000 */
[----:B------:R-:W5:Y:S01]  /*1f4a0*/  LDL.LU R36, [R1+0x2c4] ;  /* 0x0002c40001247983 */ /* 0x000f620000300800 */
[----:B------:R-:W-:Y:S02]  /*1f4b0*/  F2FP.SATFINITE.E5M2.F32.PACK_AB_MERGE_C R9, RZ, R2, RZ ;  /* 0x00000002ff09723e */ /* 0x000fe400048060ff */
[----:B-1----:R-:W-:Y:S02]  /*1f4c0*/  F2FP.SATFINITE.E5M2.F32.PACK_AB_MERGE_C R11, RZ, R3, RZ ;  /* 0x00000003ff0b723e */ /* 0x002fe400048060ff */
[----:B------:R-:W-:Y:S01]  /*1f4d0*/  F2FP.SATFINITE.E5M2.F32.PACK_AB_MERGE_C R5, RZ, R4, RZ ;  /* 0x00000004ff05723e */ /* 0x000fe200048060ff */
        /* <DEDUP_REMOVED lines=9> */
[----:B------:R-:W-:Y:S02]  /*1f570*/  F2FP.SATFINITE.E5M2.F32.PACK_AB_MERGE_C R13, RZ, R3, RZ ;  /* 0x00000003ff0d723e */ /* 0x000fe400048060ff */
        /* <DEDUP_REMOVED lines=13> */
[----:B------:R-:W-:-:S09]  /*1f650*/  ISETP.LT.OR P5, PT, R0, 0x2a, !P3 ;  /* 0x0000002a0000780c */ /* 0x000fd20005fa1670 */
[----:B------:R1:W-:Y:S01]  /*1f660*/  @!P2 STG.E.U8 desc[UR18][R28.64+0x29], R7 ;  /* 0x000029071c00a986 */ /* 0x0003e2000c101112 */
[C---:B------:R-:W-:Y:S02]  /*1f670*/  ISETP.LT.OR P2, PT, R0.reuse, 0x32, !P6 ;  /* 0x000000320000780c */ /* 0x040fe40007741670 */
[----:B0-----:R-:W-:Y:S01]  /*1f680*/  F2FP.SATFINITE.E5M2.F32.PACK_AB_MERGE_C R5, RZ, R2, RZ ;  /* 0x00000002ff05723e */ /* 0x001fe200048060ff */
[----:B------:R-:W-:Y:S01]  /*1f690*/  @!P1 STG.E.U8 desc[UR18][R26.64+0x28], R13 ;  /* 0x0000280d1a009986 */ /* 0x000fe2000c101112 */
[----:B------:R-:W-:Y:S01]  /*1f6a0*/  ISETP.LT.OR P1, PT, R0, 0x31, !P6 ;  /* 0x000000310000780c */ /* 0x000fe20007721670 */
[----:B------:R-:W-:Y:S02]  /*1f6b0*/  FMUL R2, R36, UR20 ;  /* 0x0000001424027c20 */ /* 0x000fe40008400000 */
[----:B------:R0:W-:Y:S01]  /*1f6c0*/  @!P5 STG.E.U8 desc[UR18][R26.64+0x29], R9 ;  /* 0x000029091a00d986 */ /* 0x0001e2000c101112 */
[----:B------:R-:W-:-:S03]  /*1f6d0*/  ISETP.LT.OR P5, PT, R0, 0x31, !P3 ;  /* 0x000000310000780c */ /* 0x000fc60005fa1670 */
[----:B------:R-:W5:Y:S01]  /*1f6e0*/  LDL.LU R36, [R1+0x2e0] ;  /* 0x0002e00001247983 */ /* 0x000f620000300800 */
[----:B------:R-:W-:Y:S02]  /*1f6f0*/  F2FP.SATFINITE.E5M2.F32.PACK_AB_MERGE_C R11, RZ, R3, RZ ;  /* 0x00000003ff0b723e */ /* 0x000fe400048060ff */
[----:B-1----:R-:W-:Y:S02]  /*1f700*/  F2FP.SATFINITE.E5M2.F32.PACK_AB_MERGE_C R7, RZ, R4, RZ ;  /* 0x00000004ff07723e */ /* 0x002fe400048060ff */
[----:B0-----:R-:W-:Y:S01]  /*1f710*/  F2FP.SATFINITE.E5M2.F32.PACK_AB_MERGE_C R9, RZ, R2, RZ ;  /* 0x00000002ff09723e */ /* 0x001fe200048060ff */
        /* <DEDUP_REMOVED lines=20> */
[----:B------:R-:W-:Y:S02]  /*1f860*/  ISETP.LT.OR P5, PT, R0, 0x3a, !P6 ;  /* 0x0000003a0000780c */ /* 0x000fe400077a1670 */
[----:B------:R-:W-:-:S07]  /*1f870*/  F2FP.SATFINITE.E5M2.F32.PACK_AB_MERGE_C R11, RZ, R3, RZ ;  /* 0x00000003ff0b723e */ /* 0x000fce00048060ff */
[----:B------:R0:W-:Y:S01]  /*1f880*/  @!P2 STG.E.U8 desc[UR18][R26.64+0x31], R9 ;  /* 0x000031091a00a986 */ /* 0x0001e2000c101112 */
[----:B------:R-:W-:-:S03]  /*1f890*/  ISETP.LT.OR P2, PT, R0, 0x3a, !P3 ;  /* 0x0000003a0000780c */ /* 0x000fc60005f41670 */
[----:B------:R-:W-:Y:S01]  /*1f8a0*/  @!P1 STG.E.U8 desc[UR18][R28.64+0x38], R13 ;  /* 0x0000380d1c009986 */ /* 0x000fe2000c101112 */
[----:B------:R-:W-:-:S03]  /*1f8b0*/  ISETP.LT.OR P1, PT, R0, 0x39, !P3 ;  /* 0x000000390000780c */ /* 0x000fc60005f21670 */
[----:B------:R1:W-:Y:S01]  /*1f8c0*/  @!P5 STG.E.U8 desc[UR18][R28.64+0x39], R5 ;  /* 0x000039051c00d986 */ /* 0x0003e2000c101112 */
[----:B------:R-:W-:Y:S02]  /*1f8d0*/  ISETP.LT.OR P5, PT, R0, 0x41, !P6 ;  /* 0x000000410000780c */ /* 0x000fe400077a1670 */
[----:B0-----:R-:W-:Y:S01]  /*1f8e0*/  F2FP.SATFINITE.E5M2.F32.PACK_AB_MERGE_C R9, RZ, R4, RZ ;  /* 0x00000004ff09723e */ /* 0x001fe200048060ff */
[----:B------:R-:W-:Y:S02]  /*1f8f0*/  FMUL R3, R36, UR20 ;  /* 0x0000001424037c20 */ /* 0x000fe40008400000 */
[----:B------:R-:W5:Y:S01]  /*1f900*/  LDL.LU R36, [R1+0x2fc] ;  /* 0x0002fc0001247983 */ /* 0x000f620000300800 */
        /* <DEDUP_REMOVED lines=26> */
[----:B------:R-:W-:-:S03]  /*1fab0*/  ISETP.LT.OR P1, PT, R0, 0x49, !P6 ;  /* 0x000000490000780c */ /* 0x000fc60007721670 */
[----:B------:R1:W-:Y:S01]  /*1fac0*/  @!P5 STG.E.U8 desc[UR18][R26.64+0x41], R7 ;  /* 0x000041071a00d986 */ /* 0x0003e2000c101112 */
[----:B------:R-:W-:Y:S02]  /*1fad0*/  ISETP.LT.OR P5, PT, R0, 0x49, !P3 ;  /* 0x000000490000780c */ /* 0x000fe40005fa1670 */
[----:B0-----:R-:W-:-:S03]  /*1fae0*/  F2FP.SATFINITE.E5M2.F32.PACK_AB_MERGE_C R5, RZ, R4, RZ ;  /* 0x00000004ff05723e */ /* 0x001fc600048060ff */
[----:B------:R-:W-:Y:S01]  /*1faf0*/  @!P2 STG.E.U8 desc[UR18][R28.64+0x49], R11 ;  /* 0x0000490b1c00a986 */ /* 0x000fe2000c101112 */
[----:B------:R-:W-:Y:S02]  /*1fb00*/  ISETP.LT.OR P2, PT, R0, 0x4a, !P3 ;  /* 0x0000004a0000780c */ /* 0x000fe40005f41670 */
[----:B-1----:R-:W-:Y:S01]  /*1fb10*/  F2FP.SATFINITE.E5M2.F32.PACK_AB_MERGE_C R13, RZ, R3, RZ ;  /* 0x00000003ff0d723e */ /* 0x002fe200048060ff */
[----:B------:R-:W-:Y:S02]  /*1fb20*/  FMUL R4, R36, UR20 ;  /* 0x0000001424047c20 */ /* 0x000fe40008400000 */
[----:B------:R-:W5:Y:S01]  /*1fb30*/  LDL.LU R36, [R1+0x318] ;  /* 0x0003180001247983 */ /* 0x000f620000300800 */
[----:B------:R-:W-:-:S03]  /*1fb40*/  F2FP.SATFINITE.E5M2.F32.PACK_AB_MERGE_C R7, RZ, R2, RZ ;  /* 0x00000002ff07723e */ /* 0x000fc600048060ff */
[----:B------:R0:W-:Y:S04]  /*1fb50*/  @!P1 STG.E.U8 desc[UR18][R28.64+0x48], R9 ;  /* 0x000048091c009986 */ /* 0x0001e8000c101112 */
[----:B------:R1:W-:Y:S01]  /*1fb60*/  @!P5 STG.E.U8 desc[UR18][R26.64+0x48], R5 ;  /* 0x000048051a00d986 */ /* 0x0003e2000c101112 */
[----:B0-----:R-:W-:-:S03]  /*1fb70*/  F2FP.SATFINITE.E5M2.F32.PACK_AB_MERGE_C R9, RZ, R4, RZ ;  /* 0x00000004ff09723e */ /* 0x001fc600048060ff */
[----:B------:R0:W-:Y:S01]  /*1fb80*/  @!P2 STG.E.U8 desc[UR18][R26.64+0x49], R7 ;  /* 0x000049071a00a986 */ /* 0x0001e2000c101112 */
[----:B--2---:R-:W-:-:S03]  /*1fb90*/  FMUL R2, R35, UR20 ;  /* 0x0000001423027c20 */ /* 0x004fc60008400000 */
[----:B------:R-:W2:Y:S01]  /*1fba0*/  LDL.LU R35, [R1+0x31c] ;  /* 0x00031c0001237983 */ /* 0x000ea20000300800 */
[----:B---3--:R-:W-:-:S03]  /*1fbb0*/  FMUL R3, R37, UR20 ;  /* 0x0000001425037c20 */ /* 0x008fc60008400000 */
[----:B------:R-:W3:Y:S01]  /*1fbc0*/  LDL.LU R37, [R1+0x320] ;  /* 0x0003200001257983 */ /* 0x000ee20000300800 */
[----:B----4-:R-:W-:-:S03]  /*1fbd0*/  FMUL R4, R34, UR20 ;  /* 0x0000001422047c20 */ /* 0x010fc60008400000 */
[----:B------:R-:W4:Y:S01]  /*1fbe0*/  LDL.LU R34, [R1+0x324] ;  /* 0x0003240001227983 */ /* 0x000f220000300800 */
[----:B-1----:R-:W-:Y:S02]  /*1fbf0*/  F2FP.SATFINITE.E5M2.F32.PACK_AB_MERGE_C R5, RZ, R2, RZ ;  /* 0x00000002ff05723e */ /* 0x002fe400048060ff */
[----:B------:R-:W-:Y:S02]  /*1fc00*/  F2FP.SATFINITE.E5M2.F32.PACK_AB_MERGE_C R11, RZ, R3, RZ ;  /* 0x00000003ff0b723e */ /* 0x000fe400048060ff */
        /* <DEDUP_REMOVED lines=14> */
[----:B------:R-:W-:Y:S01]  /*1fcf0*/  @!P2 STG.E.U8 desc[UR18][R26.64+0x51], R11 ;  /* 0x0000510b1a00a986 */ /* 0x000fe2000c101112 */
[----:B------:R-:W-:-:S05]  /*1fd00*/  ISETP.LT.OR P2, PT, R0, 0x5a, !P6 ;  /* 0x0000005a0000780c */ /* 0x000fca0007741670 */
[----:B------:R1:W-:Y:S01]  /*1fd10*/  @!P1 STG.E.U8 desc[UR18][R26.64+0x50], R5 ;  /* 0x000050051a009986 */ /* 0x0003e2000c101112 */
[----:B0-----:R-:W-:-:S03]  /*1fd20*/  F2FP.SATFINITE.E5M2.F32.PACK_AB_MERGE_C R9, RZ, R2, RZ ;  /* 0x00000002ff09723e */ /* 0x001fc600048060ff */
[----:B------:R0:W-:Y:S01]  /*1fd30*/  @!P5 STG.E.U8 desc[UR18][R28.64+0x58], R7 ;  /* 0x000058071c00d986 */ /* 0x0001e2000c101112 */
[----:B------:R-:W-:Y:S01]  /*1fd40*/  ISETP.LT.OR P5, PT, R0, 0x5a, !P3 ;  /* 0x0000005a0000780c */ /* 0x000fe20005fa1670 */
[----:B------:R-:W-:Y:S02]  /*1fd50*/  FMUL R2, R36, UR20 ;  /* 0x0000001424027c20 */ /* 0x000fe40008400000 */
[----:B------:R-:W5:Y:S01]  /*1fd60*/  LDL.LU R36, [R1+0x334] ;  /* 0x0003340001247983 */ /* 0x000f620000300800 */
[----:B------:R-:W-:Y:S02]  /*1fd70*/  F2FP.SATFINITE.E5M2.F32.PACK_AB_MERGE_C R13, RZ, R3, RZ ;  /* 0x00000003ff0d723e */ /* 0x000fe400048060ff */
[----:B-1----:R-:W-:Y:S02]  /*1fd80*/  F2FP.SATFINITE.E5M2.F32.PACK_AB_MERGE_C R5, RZ, R4, RZ ;  /* 0x00000004ff05723e */ /* 0x002fe400048060ff */
[----:B0-----:R-:W-:Y:S01]  /*1fd90*/  F2FP.SATFINITE.E5M2.F32.PACK_AB_MERGE_C R7, RZ, R2, RZ ;  /* 0x00000002ff07723e */ /* 0x001fe200048060ff */
        /* <DEDUP_REMOVED lines=22> */
[----:B------:R-:W-:Y:S01]  /*1ff00*/  @!P2 STG.E.U8 desc[UR18][R28.64+0x61], R11 ;  /* 0x0000610b1c00a986 */ /* 0x000fe2000c101112 */
[----:B------:R-:W-:Y:S02]  /*1ff10*/  ISETP.LT.OR P2, PT, R0, 0x62, !P3 ;  /* 0x000000620000780c */ /* 0x000fe40005f41670 */
[----:B0-----:R-:W-:-:S07]  /*1ff20*/  F2FP.SATFINITE.E5M2.F32.PACK_AB_MERGE_C R13, RZ, R3, RZ ;  /* 0x00000003ff0d723e */ /* 0x001fce00048060ff */
[----:B------:R0:W-:Y:S01]  /*1ff30*/  @!P1 STG.E.U8 desc[UR18][R28.64+0x60], R7 ;  /* 0x000060071c009986 */ /* 0x0001e2000c101112 */
[----:B------:R-:W-:-:S03]  /*1ff40*/  ISETP.LT.OR P1, PT, R0, 0x69, !P6 ;  /* 0x000000690000780c */ /* 0x000fc60007721670 */
[----:B------:R1:W-:Y:S01]  /*1ff50*/  @!P5 STG.E.U8 desc[UR18][R26.64+0x60], R9 ;  /* 0x000060091a00d986 */ /* 0x0003e2000c101112 */
[----:B------:R-:W-:Y:S01]  /*1ff60*/  ISETP.LT.OR P5, PT, R0, 0x6a, !P6 ;  /* 0x0000006a0000780c */ /* 0x000fe200077a1670 */
[----:B------:R-:W-:Y:S02]  /*1ff70*/  FMUL R3, R36, UR20 ;  /* 0x0000001424037c20 */ /* 0x000fe40008400000 */
[----:B------:R-:W5:Y:S01]  /*1ff80*/  LDL.LU R36, [R1+0x350] ;  /* 0x0003500001247983 */ /* 0x000f620000300800 */
[----:B0-----:R-:W-:Y:S02]  /*1ff90*/  F2FP.SATFINITE.E5M2.F32.PACK_AB_MERGE_C R7, RZ, R4, RZ ;  /* 0x00000004ff07723e */ /* 0x001fe400048060ff */
[----:B------:R-:W-:Y:S02]  /*1ffa0*/  F2FP.SATFINITE.E5M2.F32.PACK_AB_MERGE_C R11, RZ, R3, RZ ;  /* 0x00000003ff0b723e */ /* 0x000fe400048060ff */
[----:B-1----:R-:W-:Y:S01]  /*1ffb0*/  F2FP.SATFINITE.E5M2.F32.PACK_AB_MERGE_C R9, RZ, R2, RZ ;  /* 0x00000002ff09723e */ /* 0x002fe200048060ff */
        /* <DEDUP_REMOVED lines=33> */
[----:B-1----:R-:W-:Y:S02]  /*201d0*/  F2FP.SATFINITE.E5M2.F32.PACK_AB_MERGE_C R5, RZ, R2, RZ ;  /* 0x00000002ff05723e */ /* 0x002fe400048060ff */
[----:B------:R-:W-:Y:S02]  /*201e0*/  F2FP.SATFINITE.E5M2.F32.PACK_AB_MERGE_C R11, RZ, R3, RZ ;  /* 0x00000003ff0b723e */ /* 0x000fe400048060ff */
        /* <DEDUP_REMOVED lines=29> */
[----:B------:R-:W-:-:S03]  /*203c0*/  ISETP.LT.OR P1, PT, R0, 0x81, !P3 ;  /* 0x000000810000780c */ /* 0x000fc60005f21670 */
        /* <DEDUP_REMOVED lines=186> */
[----:B---3--:R-:W-:Y:S01]  /*20f70*/  FMUL R3, R38, UR20 ;  /* 0x0000001426037c20 */ /* 0x008fe20008400000 */
[----:B0-----:R-:W-:Y:S01]  /*20f80*/  F2FP.SATFINITE.E5M2.F32.PACK_AB_MERGE_C R5, RZ, R2, RZ ;  /* 0x00000002ff05723e */ /* 0x001fe200048060ff */
[----:B----4-:R-:W-:Y:S02]  /*20f90*/  FMUL R4, R34, UR20 ;  /* 0x0000001422047c20 */ /* 0x010fe40008400000 */
[----:B------:R-:W3:Y:S01]  /*20fa0*/  LDL.LU R34, [R1+0x420] ;  /* 0x0004200001227983 */ /* 0x000ee20000300800 */
[----:B------:R-:W-:Y:S02]  /*20fb0*/  F2FP.SATFINITE.E5M2.F32.PACK_AB_MERGE_C R13, RZ, R3, RZ ;  /* 0x00000003ff0d723e */ /* 0x000fe400048060ff */
[----:B-1----:R-:W-:Y:S01]  /*20fc0*/  F2FP.SATFINITE.E5M2.F32.PACK_AB_MERGE_C R7, RZ, R4, RZ ;  /* 0x00000004ff07723e */ /* 0x002fe200048060ff */
[----:B-----5:R-:W-:Y:S02]  /*20fd0*/  FMUL R2, R33, UR20 ;  /* 0x0000001421027c20 */ /* 0x020fe40008400000 */
[----:B------:R-:W4:Y:S01]  /*20fe0*/  LDL.LU R33, [R1+0x424] ;  /* 0x0004240001217983 */ /* 0x000f220000300800 */
[----:B------:R-:W-:-:S03]  /*20ff0*/  FMUL R3, R31, UR20 ;  /* 0x000000141f037c20 */ /* 0x000fc60008400000 */
[----:B------:R-:W5:Y:S01]  /*21000*/  LDL.LU R31, [R1+0x428] ;  /* 0x00042800011f7983 */ /* 0x000f620000300800 */
[----:B------:R-:W-:-:S03]  /*21010*/  FMUL R4, R30, UR20 ;  /* 0x000000141e047c20 */ /* 0x000fc60008400000 */
[----:B------:R-:W5:Y:S01]  /*21020*/  LDL.LU R30, [R1+0x42c] ;  /* 0x00042c00011e7983 */ /* 0x000f620000300800 */
[C---:B------:R-:W-:Y:S02]  /*21030*/  ISETP.LT.OR P2, PT, R0.reuse, 0xca, !P3 ;  /* 0x000000ca0000780c */ /* 0x040fe40005f41670 */
[C---:B------:R-:W-:Y:S01]  /*21040*/  ISETP.LT.OR P5, PT, R0.reuse, 0xd1, !P6 ;  /* 0x000000d10000780c */ /* 0x040fe200077a1670 */
[----:B------:R-:W5:Y:S01]  /*21050*/  LDL.LU R41, [R1+0x430] ;  /* 0x0004300001297983 */ /* 0x000f620000300800 */
[----:B------:R-:W-:-:S03]  /*21060*/  ISETP.LT.OR P1, PT, R0, 0xd1, !P3 ;  /* 0x000000d10000780c */ /* 0x000fc60005f21670 */
[----:B------:R-:W5:Y:S04]  /*21070*/  LDL.LU R40, [R1+0x434] ;  /* 0x0004340001287983 */ /* 0x000f680000300800 */
[----:B------:R-:W5:Y:S04]  /*21080*/  LDL.LU R38, [R1+0x438] ;  /* 0x0004380001267983 */ /* 0x000f680000300800 */
[----:B------:R0:W-:Y:S01]  /*21090*/  @!P2 STG.E.U8 desc[UR18][R26.64+0xc9], R11 ;  /* 0x0000c90b1a00a986 */ /* 0x0001e2000c101112 */
[----:B------:R-:W-:-:S03]  /*210a0*/  ISETP.LT.OR P2, PT, R0, 0xd2, !P6 ;  /* 0x000000d20000780c */ /* 0x000fc60007741670 */
[----:B------:R1:W-:Y:S01]  /*210b0*/  @!P5 STG.E.U8 desc[UR18][R28.64+0xd0], R9 ;  /* 0x0000d0091c00d986 */ /* 0x0003e2000c101112 */
[----:B------:R-:W-:Y:S02]  /*210c0*/  ISETP.LT.OR P5, PT, R0, 0xd2, !P3 ;  /* 0x000000d20000780c */ /* 0x000fe40005fa1670 */
[----:B0-----:R-:W-:-:S07]  /*210d0*/  F2FP.SATFINITE.E5M2.F32.PACK_AB_MERGE_C R11, RZ, R3, RZ ;  /* 0x00000003ff0b723e */ /* 0x001fce00048060ff */
[----:B------:R0:W-:Y:S01]  /*210e0*/  @!P2 STG.E.U8 desc[UR18][R28.64+0xd1], R5 ;  /* 0x0000d1051c00a986 */ /* 0x0001e2000c101112 */
[C---:B------:R-:W-:Y:S02]  /*210f0*/  ISETP.LT.OR P2, PT, R0.reuse, 0xda, !P6 ;  /* 0x000000da0000780c */ /* 0x040fe40007741670 */
[----:B-1----:R-:W-:Y:S01]  /*21100*/  F2FP.SATFINITE.E5M2.F32.PACK_AB_MERGE_C R9, RZ, R2, RZ ;  /* 0x00000002ff09723e */ /* 0x002fe200048060ff */
[----:B------:R-:W-:Y:S01]  /*21110*/  @!P1 STG.E.U8 desc[UR18][R26.64+0xd0], R13 ;  /* 0x0000d00d1a009986 */ /* 0x000fe2000c101112 */
[C---:B------:R-:W-:Y:S01]  /*21120*/  ISETP.LT.OR P1, PT, R0.reuse, 0xd9, !P6 ;  /* 0x000000d90000780c */ /* 0x040fe20007721670 */
[----:B------:R-:W-:Y:S02]  /*21130*/  FMUL R2, R37, UR20 ;  /* 0x0000001425027c20 */ /* 0x000fe40008400000 */
[----:B------:R1:W-:Y:S01]  /*21140*/  @!P5 STG.E.U8 desc[UR18][R26.64+0xd1], R7 ;  /* 0x0000d1071a00d986 */ /* 0x0003e2000c101112 */
[----:B------:R-:W-:Y:S01]  /*21150*/  ISETP.LT.OR P5, PT, R0, 0xd9, !P3 ;  /* 0x000000d90000780c */ /* 0x000fe20005fa1670 */
[----:B------:R-:W-:-:S02]  /*21160*/  FMUL R3, R36, UR20 ;  /* 0x0000001424037c20 */ /* 0x000fc40008400000 */
[----:B------:R-:W5:Y:S04]  /*21170*/  LDL.LU R37, [R1+0x43c] ;  /* 0x00043c0001257983 */ /* 0x000f680000300800 */
[----:B------:R-:W5:Y:S01]  /*21180*/  LDL.LU R36, [R1+0x440] ;  /* 0x0004400001247983 */ /* 0x000f620000300800 */
[----:B0-----:R-:W-:Y:S02]  /*21190*/  F2FP.SATFINITE.E5M2.F32.PACK_AB_MERGE_C R5, RZ, R4, RZ ;  /* 0x00000004ff05723e */ /* 0x001fe400048060ff */
[----:B-1----:R-:W-:Y:S01]  /*211a0*/  F2FP.SATFINITE.E5M2.F32.PACK_AB_MERGE_C R7, RZ, R2, RZ ;  /* 0x00000002ff07723e */ /* 0x002fe200048060ff */
[----:B------:R0:W-:Y:S01]  /*211b0*/  @!P1 STG.E.U8 desc[UR18][R28.64+0xd8], R9 ;  /* 0x0000d8091c009986 */ /* 0x0001e2000c101112 */
[----:B------:R-:W-:-:S03]  /*211c0*/  F2FP.SATFINITE.E5M2.F32.PACK_AB_MERGE_C R13, RZ, R3, RZ ;  /* 0x00000003ff0d723e */ /* 0x000fc600048060ff */
[----:B------:R-:W-:Y:S04]  /*211d0*/  @!P2 STG.E.U8 desc[UR18][R28.64+0xd9], R11 ;  /* 0x0000d90b1c00a986 */ /* 0x000fe8000c101112 */
[----:B------:R1:W-:Y:S01]  /*211e0*/  @!P5 STG.E.U8 desc[UR18][R26.64+0xd8], R5 ;  /* 0x0000d8051a00d986 */ /* 0x0003e2000c101112 */
[----:B--2---:R-:W-:-:S03]  /*211f0*/  FMUL R4, R35, UR20 ;  /* 0x0000001423047c20 */ /* 0x004fc60008400000 */
[----:B------:R-:W2:Y:S01]  /*21200*/  LDL.LU R35, [R1+0x444] ;  /* 0x0004440001237983 */ /* 0x000ea20000300800 */
[----:B---3--:R-:W-:Y:S01]  /*21210*/  FMUL R2, R34, UR20 ;  /* 0x0000001422027c20 */ /* 0x008fe20008400000 */
[----:B0-----:R-:W-:Y:S02]  /*21220*/  F2FP.SATFINITE.E5M2.F32.PACK_AB_MERGE_C R9, RZ, R4, RZ ;  /* 0x00000004ff09723e */ /* 0x001fe400048060ff */
[----:B------:R-:W3:Y:S02]  /*21230*/  LDL.LU R34, [R1+0x448] ;  /* 0x0004480001227983 */ /* 0x000ee40000300800 */
[----:B-1----:R-:W-:Y:S01]  /*21240*/  F2FP.SATFINITE.E5M2.F32.PACK_AB_MERGE_C R5, RZ, R2, RZ ;  /* 0x00000002ff05723e */ /* 0x002fe200048060ff */
[----:B----4-:R-:W-:Y:S02]  /*21250*/  FMUL R3, R33, UR20 ;  /* 0x0000001421037c20 */ /* 0x010fe40008400000 */
[----:B------:R-:W4:Y:S01]  /*21260*/  LDL.LU R33, [R1+0x44c] ;  /* 0x00044c0001217983 */ /* 0x000f220000300800 */
[----:B-----5:R-:W-:-:S03]  /*21270*/  FMUL R4, R31, UR20 ;  /* 0x000000141f047c20 */ /* 0x020fc60008400000 */
        /* <DEDUP_REMOVED lines=9> */
[----:B------:R-:W-:-:S03]  /*21310*/  ISETP.LT.OR P1, PT, R0, 0xe1, !P3 ;  /* 0x000000e10000780c */ /* 0x000fc60005f21670 */
[----:B------:R1:W-:Y:S01]  /*21320*/  @!P5 STG.E.U8 desc[UR18][R28.64+0xe1], R9 ;  /* 0x0000e1091c00d986 */ /* 0x0003e2000c101112 */
[----:B------:R-:W-:Y:S02]  /*21330*/  ISETP.LT.OR P5, PT, R0, 0xe9, !P6 ;  /* 0x000000e90000780c */ /* 0x000fe400077a1670 */
[----:B------:R-:W-:Y:S02]  /*21340*/  F2FP.SATFINITE.E5M2.F32.PACK_AB_MERGE_C R11, RZ, R3, RZ ;  /* 0x00000003ff0b723e */ /* 0x000fe400048060ff */
[----:B0-----:R-:W-:-:S03]  /*21350*/  F2FP.SATFINITE.E5M2.F32.PACK_AB_MERGE_C R7, RZ, R4, RZ ;  /* 0x00000004ff07723e */ /* 0x001fc600048060ff */
[----:B------:R-:W-:Y:S01]  /*21360*/  @!P2 STG.E.U8 desc[UR18][R26.64+0xe1], R11 ;  /* 0x0000e10b1a00a986 */ /* 0x000fe2000c101112 */
[----:B------:R-:W-:-:S03]  /*21370*/  ISETP.LT.OR P2, PT, R0, 0xea, !P6 ;  /* 0x000000ea0000780c */ /* 0x000fc60007741670 */
[----:B------:R0:W-:Y:S01]  /*21380*/  @!P1 STG.E.U8 desc[UR18][R26.64+0xe0], R5 ;  /* 0x0000e0051a009986 */ /* 0x0001e2000c101112 */
[----:B------:R-:W-:-:S03]  /*21390*/  ISETP.LT.OR P1, PT, R0, 0xe9, !P3 ;  /* 0x000000e90000780c */ /* 0x000fc60005f21670 */
[----:B------:R0:W-:Y:S01]  /*213a0*/  @!P5 STG.E.U8 desc[UR18][R28.64+0xe8], R7 ;  /* 0x0000e8071c00d986 */ /* 0x0001e2000c101112 */
[----:B------:R-:W-:Y:S01]  /*213b0*/  ISETP.LT.OR P5, PT, R0, 0xea, !P3 ;  /* 0x000000ea0000780c */ /* 0x000fe20005fa1670 */
[----:B------:R-:W-:Y:S01]  /*213c0*/  FMUL R3, R41, UR20 ;  /* 0x0000001429037c20 */ /* 0x000fe20008400000 */
[----:B------:R-:W-:Y:S01]  /*213d0*/  FMUL R4, R40, UR20 ;  /* 0x0000001428047c20 */ /* 0x000fe20008400000 */
[----:B-1----:R-:W-:-:S03]  /*213e0*/  F2FP.SATFINITE.E5M2.F32.PACK_AB_MERGE_C R9, RZ, R2, RZ ;  /* 0x00000002ff09723e */ /* 0x002fc600048060ff */
[----:B------:R-:W-:Y:S02]  /*213f0*/  F2FP.SATFINITE.E5M2.F32.PACK_AB_MERGE_C R13, RZ, R3, RZ ;  /* 0x00000003ff0d723e */ /* 0x000fe400048060ff */
[----:B0-----:R-:W-:Y:S01]  /*21400*/  F2FP.SATFINITE.E5M2.F32.PACK_AB_MERGE_C R5, RZ, R4, RZ ;  /* 0x00000004ff05723e */ /* 0x001fe200048060ff */
[----:B------:R0:W-:Y:S01]  /*21410*/  @!P2 STG.E.U8 desc[UR18][R28.64+0xe9], R9 ;  /* 0x0000e9091c00a986 */ /* 0x0001e2000c101112 */
[----:B------:R-:W-:-:S03]  /*21420*/  ISETP.LT.OR P2, PT, R0, 0xf1, !P3 ;  /* 0x000000f10000780c */ /* 0x000fc60005f41670 */
[----:B------:R-:W-:Y:S01]  /*21430*/  @!P1 STG.E.U8 desc[UR18][R26.64+0xe8], R13 ;  /* 0x0000e80d1a009986 */ /* 0x000fe2000c101112 */
[----:B------:R-:W-:-:S03]  /*21440*/  ISETP.LT.OR P1, PT, R0, 0xf1, !P6 ;  /* 0x000000f10000780c */ /* 0x000fc60007721670 */
[----:B------:R-:W-:Y:S01]  /*21450*/  @!P5 STG.E.U8 desc[UR18][R26.64+0xe9], R5 ;  /* 0x0000e9051a00d986 */ /* 0x000fe2000c101112 */
[----:B------:R-:W-:Y:S01]  /*21460*/  ISETP.LT.OR P5, PT, R0, 0xf2, !P6 ;  /* 0x000000f20000780c */ /* 0x000fe200077a1670 */
[----:B------:R-:W-:Y:S01]  /*21470*/  FMUL R2, R38, UR20 ;  /* 0x0000001426027c20 */ /* 0x000fe20008400000 */
[----:B------:R-:W-:Y:S01]  /*21480*/  FMUL R3, R37, UR20 ;  /* 0x0000001425037c20 */ /* 0x000fe20008400000 */
[----:B------:R-:W-:-:S03]  /*21490*/  FMUL R4, R36, UR20 ;  /* 0x0000001424047c20 */ /* 0x000fc60008400000 */
[----:B------:R-:W-:Y:S02]  /*214a0*/  F2FP.SATFINITE.E5M2.F32.PACK_AB_MERGE_C R7, RZ, R2, RZ ;  /* 0x00000002ff07723e */ /* 0x000fe400048060ff */
[----:B------:R-:W-:Y:S02]  /*214b0*/  F2FP.SATFINITE.E5M2.F32.PACK_AB_MERGE_C R11, RZ, R3, RZ ;  /* 0x00000003ff0b723e */ /* 0x000fe400048060ff */
[----:B0-----:R-:W-:Y:S01]  /*214c0*/  F2FP.SATFINITE.E5M2.F32.PACK_AB_MERGE_C R9, RZ, R4, RZ ;  /* 0x00000004ff09723e */ /* 0x001fe200048060ff */
[----:B------:R0:W-:Y:S01]  /*214d0*/  @!P1 STG.E.U8 desc[UR18][R28.64+0xf0], R7 ;  /* 0x0000f0071c009986 */ /* 0x0001e2000c101112 */
[----:B------:R-:W-:-:S03]  /*214e0*/  ISETP.LT.OR P1, PT, R0, 0xf9, !P6 ;  /* 0x000000f90000780c */ /* 0x000fc60007721670 */
[----:B------:R1:W-:Y:S01]  /*214f0*/  @!P5 STG.E.U8 desc[UR18][R28.64+0xf1], R11 ;  /* 0x0000f10b1c00d986 */ /* 0x0003e2000c101112 */
[C---:B------:R-:W-:Y:S02]  /*21500*/  ISETP.LT.OR P5, PT, R0.reuse, 0xf2, !P3 ;  /* 0x000000f20000780c */ /* 0x040fe40005fa1670 */
[C---:B------:R-:W-:Y:S01]  /*21510*/  ISETP.LT.OR P6, PT, R0.reuse, 0xfa, !P6 ;  /* 0x000000fa0000780c */ /* 0x040fe200077c1670 */
[----:B------:R5:W-:Y:S01]  /*21520*/  @!P2 STG.E.U8 desc[UR18][R26.64+0xf0], R9 ;  /* 0x0000f0091a00a986 */ /* 0x000be2000c101112 */
[C---:B------:R-:W-:Y:S02]  /*21530*/  ISETP.LT.OR P2, PT, R0.reuse, 0xf9, !P3 ;  /* 0x000000f90000780c */ /* 0x040fe40005f41670 */
[----:B------:R-:W-:Y:S01]  /*21540*/  ISETP.LT.OR P3, PT, R0, 0xfa, !P3 ;  /* 0x000000fa0000780c */ /* 0x000fe20005f61670 */
[----:B--2---:R-:W-:Y:S01]  /*21550*/  FMUL R0, R35, UR20 ;  /* 0x0000001423007c20 */ /* 0x004fe20008400000 */
[----:B---3--:R-:W-:-:S04]  /*21560*/  FMUL R2, R34, UR20 ;  /* 0x0000001422027c20 */ /* 0x008fc80008400000 */
[----:B0-----:R-:W-:Y:S02]  /*21570*/  F2FP.SATFINITE.E5M2.F32.PACK_AB_MERGE_C R7, RZ, R0, RZ ;  /* 0x00000000ff07723e */ /* 0x001fe400048060ff */
[----:B-1----:R-:W-:Y:S01]  /*21580*/  F2FP.SATFINITE.E5M2.F32.PACK_AB_MERGE_C R11, RZ, R2, RZ ;  /* 0x00000002ff0b723e */ /* 0x002fe200048060ff */
[----:B----4-:R-:W-:Y:S02]  /*21590*/  FMUL R3, R33, UR20 ;  /* 0x0000001421037c20 */ /* 0x010fe40008400000 */
[----:B------:R0:W-:Y:S03]  /*215a0*/  @!P5 STG.E.U8 desc[UR18][R26.64+0xf1], R7 ;  /* 0x0000f1071a00d986 */ /* 0x0001e6000c101112 */
[----:B------:R-:W-:Y:S01]  /*215b0*/  F2FP.SATFINITE.E5M2.F32.PACK_AB_MERGE_C R3, RZ, R3, RZ ;  /* 0x00000003ff03723e */ /* 0x000fe200048060ff */
[----:B-----5:R-:W-:Y:S01]  /*215c0*/  FMUL R4, R31, UR20 ;  /* 0x000000141f047c20 */ /* 0x020fe20008400000 */
[----:B------:R-:W-:-:S04]  /*215d0*/  FMUL R5, R30, UR20 ;  /* 0x000000141e057c20 */ /* 0x000fc80008400000 */
[----:B------:R-:W-:Y:S02]  /*215e0*/  F2FP.SATFINITE.E5M2.F32.PACK_AB_MERGE_C R9, RZ, R4, RZ ;  /* 0x00000004ff09723e */ /* 0x000fe400048060ff */
[----:B------:R-:W-:Y:S01]  /*215f0*/  F2FP.SATFINITE.E5M2.F32.PACK_AB_MERGE_C R5, RZ, R5, RZ ;  /* 0x00000005ff05723e */ /* 0x000fe200048060ff */
[----:B------:R0:W-:Y:S04]  /*21600*/  @!P1 STG.E.U8 desc[UR18][R28.64+0xf8], R11 ;  /* 0x0000f80b1c009986 */ /* 0x0001e8000c101112 */
[----:B------:R0:W-:Y:S04]  /*21610*/  @!P6 STG.E.U8 desc[UR18][R28.64+0xf9], R3 ;  /* 0x0000f9031c00e986 */ /* 0x0001e8000c101112 */
[----:B------:R0:W-:Y:S04]  /*21620*/  @!P2 STG.E.U8 desc[UR18][R26.64+0xf8], R9 ;  /* 0x0000f8091a00a986 */ /* 0x0001e8000c101112 */
[----:B------:R0:W-:Y:S02]  /*21630*/  @!P3 STG.E.U8 desc[UR18][R26.64+0xf9], R5 ;  /* 0x0000f9051a00b986 */ /* 0x0001e4000c101112 */
.L_x_549:
[----:B------:R-:W-:Y:S05]  /*21640*/  BSYNC B0 ;  /* 0x0000000000007941 */ /* 0x000fea0003800000 */
.L_x_35:
[----:B0-2---:R-:W2:Y:S04]  /*21650*/  LDL.LU R3, [R1+0x45c] ;  /* 0x00045c0001037983 */ /* 0x005ea80000300800 */
[----:B------:R-:W2:Y:S01]  /*21660*/  LDL.LU R2, [R1+0x460] ;  /* 0x0004600001027983 */ /* 0x000ea20000300800 */
[----:B------:R-:W-:Y:S01]  /*21670*/  ULDC UR6, c[0x0][0xc] ;  /* 0x0000030000067ab9 */ /* 0x000fe20000000800 */
[----:B------:R-:W-:Y:S01]  /*21680*/  ULDC UR7, c[0x0][0x10] ;  /* 0x0000040000077ab9 */ /* 0x000fe20000000800 */
[----:B---34-:R-:W2:Y:S01]  /*21690*/  LDC R5, c[0x0][0x14] ;  /* 0x00000500ff057b82 */ /* 0x018ea20000000800 */
[----:B------:R-:W-:Y:S01]  /*216a0*/  UIMAD.WIDE.U32 UR6, UR6, UR7, URZ ;  /* 0x00000007060672a5 */ /* 0x000fe2000f8e003f */
[----:B-----5:R-:W-:Y:S01]  /*216b0*/  PRMT R0, RZ, 0x7610, R0 ;  /* 0x00007610ff007816 */ /* 0x020fe20000000000 */
[----:B------:R-:W-:-:S04]  /*216c0*/  UMOV UR14, 0xffffffff ;  /* 0xffffffff000e7882 */ /* 0x000fc80000000000 */
[----:B--2---:R-:W-:-:S04]  /*216d0*/  IMAD.WIDE.U32 R2, R5, UR6, R2 ;  /* 0x0000000605027c25 */ /* 0x004fc8000f8e0002 */
[----:B------:R-:W-:Y:S01]  /*216e0*/  IMAD R5, R5, UR7, RZ ;  /* 0x0000000705057c24 */ /* 0x000fe2000f8e02ff */
[----:B------:R-:W-:Y:S01]  /*216f0*/  ULDC.64 UR6, c[0x0][0x650] ;  /* 0x0001940000067ab9 */ /* 0x000fe20000000a00 */
[----:B------:R-:W-:Y:S01]  /*21700*/  IMAD.MOV.U32 R11, RZ, RZ, R2 ;  /* 0x000000ffff0b7224 */ /* 0x000fe200078e0002 */
[----:B------:R-:W-:Y:S01]  /*21710*/  ISETP.GE.U32.AND P1, PT, R2, UR6, PT ;  /* 0x0000000602007c0c */ /* 0x000fe2000bf26070 */
[----:B------:R-:W-:Y:S02]  /*21720*/  IMAD.IADD R13, R3, 0x1, R5 ;  /* 0x00000001030d7824 */ /* 0x000fe400078e0205 */
[----:B------:R-:W-:-:S03]  /*21730*/  IMAD.MOV.U32 R2, RZ, RZ, -0x1 ;  /* 0xffffffffff027424 */ /* 0x000fc600078e00ff */
[----:B------:R0:W-:Y:S01]  /*21740*/  STL [R1+0x45c], R13 ;  /* 0x00045c0d01007387 */ /* 0x0001e20000100800 */
[----:B------:R-:W-:-:S03]  /*21750*/  ISETP.GE.U32.AND.EX P1, PT, R13, UR7, PT, P1 ;  /* 0x000000070d007c0c */ /* 0x000fc6000bf26110 */
[----:B------:R0:W-:Y:S04]  /*21760*/  STL [R1+0x460], R11 ;  /* 0x0004600b01007387 */ /* 0x0001e80000100800 */
[----:B------:R0:W-:Y:S06]  /*21770*/  STL [R1+0x464], R2 ;  /* 0x0004640201007387 */ /* 0x0001ec0000100800 */
[----:B------:R-:W-:Y:S05]  /*21780*/  @P1 BRA `(.L_x_550) ;  /* 0x0000000400741947 */ /* 0x000fea0003800000 */
[----:B------:R-:W2:Y:S01]  /*21790*/  S2R R8, SR_CTAID.X ;  /* 0x0000000000087919 */ /* 0x000ea20000002500 */
[----:B------:R-:W-:Y:S01]  /*217a0*/  ULDC.64 UR14, c[0x0][0x628] ;  /* 0x00018a00000e7ab9 */ /* 0x000fe20000000a00 */
[----:B------:R-:W3:Y:S01]  /*217b0*/  LDC R9, c[0x0][0x144] ;  /* 0x00005100ff097b82 */ /* 0x000ee20000000800 */
[----:B------:R-:W-:Y:S01]  /*217c0*/  ULDC UR6, c[0x0][0x150] ;  /* 0x0000540000067ab9 */ /* 0x000fe20000000800 */
[----:B------:R-:W4:Y:S01]  /*217d0*/  S2R R12, SR_CTAID.Y ;  /* 0x00000000000c7919 */ /* 0x000f220000002600 */
[----:B------:R-:W-:Y:S01]  /*217e0*/  ISETP.NE.U32.AND P1, PT, RZ, UR14, PT ;  /* 0x0000000eff007c0c */ /* 0x000fe2000bf25070 */
[----:B------:R-:W-:Y:S01]  /*217f0*/  ULDC UR17, c[0x0][0x630] ;  /* 0x00018c0000117ab9 */ /* 0x000fe20000000800 */
[----:B------:R-:W-:Y:S02]  /*21800*/  R2UR UR10, R11 ;  /* 0x000000000b0a72ca */ /* 0x000fe400000e0000 */
[----:B------:R-:W-:Y:S01]  /*21810*/  ISETP.NE.AND.EX P1, PT, RZ, UR15, PT, P1 ;  /* 0x0000000fff007c0c */ /* 0x000fe2000bf25310 */
[----:B------:R-:W0:Y:S01]  /*21820*/  LDC.64 R6, c[0x0][0x620] ;  /* 0x00018800ff067b82 */ /* 0x000e220000000a00 */
[----:B------:R-:W-:-:S02]  /*21830*/  R2UR UR11, R13 ;  /* 0x000000000d0b72ca */ /* 0x000fc400000e0000 */
[----:B--2---:R-:W-:-:S05]  /*21840*/  I2FP.F32.U32 R0, R8 ;  /* 0x0000000800007245 */ /* 0x004fca0000201000 */
[----:B------:R-:W-:-:S06]  /*21850*/  FMUL R0, R0, UR6 ;  /* 0x0000000600007c20 */ /* 0x000fcc0008400000 */
[----:B------:R-:W2:Y:S01]  /*21860*/  F2I.U32.TRUNC.NTZ R0, R0 ;  /* 0x0000000000007305 */ /* 0x000ea2000020f000 */
[----:B----4-:R-:W-:Y:S05]  /*21870*/  @!P1 BRA `(.L_x_551) ;  /* 0x0000000000309947 */ /* 0x010fea0003800000 */
        /* <DEDUP_REMOVED lines=12> */
.L_x_551:
[----:B------:R-:W-:Y:S01]  /*21940*/  USHF.R.U64 UR14, UR10, UR17, UR11 ;  /* 0x000000110a0e7299 */ /* 0x000fe2000800120b */
[----:B------:R-:W4:Y:S01]  /*21950*/  LDC.64 R22, c[0x0][0x640] ;  /* 0x00019000ff167b82 */ /* 0x000f220000000a00 */
[----:B------:R-:W-:Y:S01]  /*21960*/  USHF.R.U32.HI UR6, URZ, UR17, UR11 ;  /* 0x000000113f067299 */ /* 0x000fe2000801160b */
[----:B--2---:R-:W-:Y:S02]  /*21970*/  IMAD.MOV R10, RZ, RZ, -R0 ;  /* 0x000000ffff0a7224 */ /* 0x004fe400078e0a00 */
[----:B0-----:R-:W-:Y:S01]  /*21980*/  IMAD.MOV.U32 R2, RZ, RZ, R11 ;  /* 0x000000ffff027224 */ /* 0x001fe200078e000b */
[----:B------:R-:W-:Y:S01]  /*21990*/  IADD3 R5, P1, RZ, -UR14, RZ ;  /* 0x8000000eff057c10 */ /* 0x000fe2000ff3e0ff */
[----:B---3--:R-:W-:Y:S02]  /*219a0*/  IMAD R18, R9, R10, R8 ;  /* 0x0000000a09127224 */ /* 0x008fe400078e0208 */
[----:B------:R-:W0:Y:S02]  /*219b0*/  LDC R4, c[0x0][0x618] ;  /* 0x00018600ff047b82 */ /* 0x000e240000000800 */
[----:B------:R-:W-:Y:S01]  /*219c0*/  IMAD.X R3, RZ, RZ, ~UR6, P1 ;  /* 0x80000006ff037e24 */ /* 0x000fe200088e06ff */
[----:B------:R-:W-:-:S03]  /*219d0*/  ULDC UR6, c[0x0][0x154] ;  /* 0x0000550000067ab9 */ /* 0x000fc60000000800 */
[-C--:B------:R-:W-:Y:S02]  /*219e0*/  IMAD R0, R3, R6.reuse, RZ ;  /* 0x0000000603007224 */ /* 0x080fe400078e02ff */
[----:B------:R-:W2:Y:S01]  /*219f0*/  LDC R14, c[0x0][0x608] ;  /* 0x00018200ff0e7b82 */ /* 0x000ea20000000800 */
[----:B------:R-:W-:Y:S02]  /*21a00*/  IMAD.MOV.U32 R3, RZ, RZ, R13 ;  /* 0x000000ffff037224 */ /* 0x000fe400078e000d */
[----:B------:R-:W-:-:S05]  /*21a10*/  IMAD.WIDE.U32 R2, R5, R6, R2 ;  /* 0x0000000605027225 */ /* 0x000fca00078e0002 */
[----:B------:R-:W3:Y:S01]  /*21a20*/  LDC R20, c[0x0][0x658] ;  /* 0x00019600ff147b82 */ /* 0x000ee20000000800 */
[----:B------:R-:W-:Y:S01]  /*21a30*/  IMAD R5, R5, R7, R0 ;  /* 0x0000000705057224 */ /* 0x000fe200078e0200 */
[----:B------:R-:W-:Y:S01]  /*21a40*/  I2FP.F32.U32 R0, R12 ;  /* 0x0000000c00007245 */ /* 0x000fe20000201000 */
[----:B------:R-:W-:Y:S01]  /*21a50*/  IMAD.MOV.U32 R7, RZ, RZ, 0x1 ;  /* 0x00000001ff077424 */ /* 0x000fe200078e00ff */
[----:B----4-:R-:W-:Y:S01]  /*21a60*/  ISETP.NE.U32.AND P1, PT, R22, RZ, PT ;  /* 0x000000ff1600720c */ /* 0x010fe20003f25070 */
[----:B------:R-:W-:Y:S02]  /*21a70*/  IMAD.IADD R3, R3, 0x1, R5 ;  /* 0x0000000103037824 */ /* 0x000fe400078e0205 */
[----:B------:R-:W-:Y:S01]  /*21a80*/  FMUL R0, R0, UR6 ;  /* 0x0000000600007c20 */ /* 0x000fe20008400000 */
[----:B------:R-:W4:Y:S01]  /*21a90*/  LDC R15, c[0x0][0x148] ;  /* 0x00005200ff0f7b82 */ /* 0x000f220000000800 */
[----:B------:R-:W-:Y:S01]  /*21aa0*/  ISETP.NE.AND.EX P1, PT, R23, RZ, PT, P1 ;  /* 0x000000ff1700720c */ /* 0x000fe20003f25310 */
[----:B------:R-:W-:Y:S01]  /*21ab0*/  IMAD.MOV.U32 R5, RZ, RZ, -0x1 ;  /* 0xffffffffff057424 */ /* 0x000fe200078e00ff */
[-CC-:B0-----:R-:W-:Y:S01]  /*21ac0*/  SHF.R.U64 R10, R2, R4.reuse, R3.reuse ;  /* 0x00000004020a7219 */ /* 0x181fe20000001203 */
[----:B------:R0:W0:Y:S01]  /*21ad0*/  F2I.U32.TRUNC.NTZ R13, R0 ;  /* 0x00000000000d7305 */ /* 0x000022000020f000 */
[----:B------:R-:W-:-:S03]  /*21ae0*/  SHF.R.U32.HI R3, RZ, R4, R3 ;  /* 0x00000004ff037219 */ /* 0x000fc60000011603 */
[----:B------:R-:W0:Y:S01]  /*21af0*/  LDC R16, c[0x0][0x600] ;  /* 0x00018000ff107b82 */ /* 0x000e220000000800 */
[-CC-:B--2---:R-:W-:Y:S02]  /*21b00*/  SHF.R.U64 R8, R10, R14.reuse, R3.reuse ;  /* 0x0000000e0a087219 */ /* 0x184fe40000001203 */
[----:B------:R-:W-:-:S05]  /*21b10*/  SHF.R.U32.HI R3, RZ, R14, R3 ;  /* 0x0000000eff037219 */ /* 0x000fca0000011603 */
[----:B------:R-:W2:Y:S01]  /*21b20*/  LDC R17, c[0x0][0x648] ;  /* 0x00019200ff117b82 */ /* 0x000ea20000000800 */
[-CC-:B---3--:R-:W-:Y:S02]  /*21b30*/  SHF.R.U64 R11, R8, R20.reuse, R3.reuse ;  /* 0x00000014080b7219 */ /* 0x188fe40000001203 */
[-C--:B------:R-:W-:Y:S02]  /*21b40*/  SHF.L.U32 R5, R5, R20.reuse, RZ ;  /* 0x0000001405057219 */ /* 0x080fe400000006ff */
[-C--:B------:R-:W-:Y:S01]  /*21b50*/  SHF.R.U32.HI R3, RZ, R20.reuse, R3 ;  /* 0x00000014ff037219 */ /* 0x080fe20000011603 */
[----:B------:R-:W-:Y:S01]  /*21b60*/  IMAD.MOV.U32 R2, RZ, RZ, R11 ;  /* 0x000000ffff027224 */ /* 0x000fe200078e000b */
[----:B------:R-:W-:Y:S01]  /*21b70*/  SHF.L.U32 R20, R7, R20, RZ ;  /* 0x0000001407147219 */ /* 0x000fe200000006ff */
[----:B------:R-:W3:Y:S01]  /*21b80*/  LDC R19, c[0x0][0x638] ;  /* 0x00018e00ff137b82 */ /* 0x000ee20000000800 */
[----:B------:R-:W-:-:S07]  /*21b90*/  LOP3.LUT R39, RZ, R5, RZ, 0x33, !PT ;  /* 0x00000005ff277212 */ /* 0x000fce00078e33ff */
[----:B------:R-:W0:Y:S01]  /*21ba0*/  LDC R21, c[0x0][0x610] ;  /* 0x00018400ff157b82 */ /* 0x000e220000000800 */
[----:B------:R-:W-:Y:S05]  /*21bb0*/  @!P1 BRA `(.L_x_552) ;  /* 0x0000000000289947 */ /* 0x000fea0003800000 */
[----:B0-----:R-:W0:Y:S02]  /*21bc0*/  LDC R0, c[0x0][0x64c] ;  /* 0x00019300ff007b82 */ /* 0x001e240000000800 */
[----:B0-----:R-:W-:-:S05]  /*21bd0*/  IADD3 R7, P1, R11, R0, RZ ;  /* 0x000000000b077210 */ /* 0x001fca0007f3e0ff */
        /* <DEDUP_REMOVED lines=8> */
.L_x_552:
[----:B0-2---:R-:W-:Y:S01]  /*21c60*/  SHF.R.U64 R0, R2, R17, R3 ;  /* 0x0000001102007219 */ /* 0x005fe20000001203 */
[----:B------:R-:W-:Y:S01]  /*21c70*/  VIADD R3, R16, 0xffffffff ;  /* 0xffffffff10037836 */ /* 0x000fe20000000000 */
[----:B------:R-:W-:Y:S01]  /*21c80*/  LOP3.LUT R39, R8, R39, RZ, 0xc0, !PT ;  /* 0x0000002708277212 */ /* 0x000fe200078ec0ff */
[----:B------:R-:W-:Y:S02]  /*21c90*/  IMAD.MOV R13, RZ, RZ, -R13 ;  /* 0x000000ffff0d7224 */ /* 0x000fe400078e0a0d */
[----:B------:R-:W-:Y:S01]  /*21ca0*/  IMAD.MOV R2, RZ, RZ, -R0 ;  /* 0x000000ffff027224 */ /* 0x000fe200078e0a00 */
[----:B------:R-:W-:Y:S01]  /*21cb0*/  LOP3.LUT R3, R10, R3, RZ, 0xc0, !PT ;  /* 0x000000030a037212 */ /* 0x000fe200078ec0ff */
[----:B------:R-:W-:Y:S02]  /*21cc0*/  IMAD R39, R20, R0, R39 ;  /* 0x0000000014277224 */ /* 0x000fe400078e0227 */
[----:B----4-:R-:W-:Y:S02]  /*21cd0*/  @P4 IMAD R18, R15, R13, R12 ;  /* 0x0000000d0f124224 */ /* 0x010fe400078e020c */
[----:B---3--:R-:W-:-:S02]  /*21ce0*/  IMAD R0, R2, R19, R11 ;  /* 0x0000001302007224 */ /* 0x008fc400078e020b */
[----:B------:R-:W-:Y:S02]  /*21cf0*/  IMAD R39, R39, R21, R18 ;  /* 0x0000001527277224 */ /* 0x000fe400078e0212 */
[----:B------:R-:W-:Y:S02]  /*21d00*/  IMAD R2, R0, R16, R3 ;  /* 0x0000001000027224 */ /* 0x000fe400078e0203 */
[----:B------:R-:W-:-:S03]  /*21d10*/  IMAD.MOV.U32 R4, RZ, RZ, 0x1 ;  /* 0x00000001ff047424 */ /* 0x000fc600078e00ff */
[----:B------:R-:W-:Y:S02]  /*21d20*/  SEL R3, R2, R39, !P4 ;  /* 0x0000002702037207 */ /* 0x000fe40006000000 */
[----:B------:R-:W-:Y:S02]  /*21d30*/  PRMT R0, R4, 0x7610, R0 ;  /* 0x0000761004007816 */ /* 0x000fe40000000000 */
[----:B------:R-:W-:Y:S01]  /*21d40*/  SEL R39, R39, R2, !P4 ;  /* 0x0000000227277207 */ /* 0x000fe20006000000 */
[----:B------:R2:W-:Y:S06]  /*21d50*/  STL [R1+0x464], R3 ;  /* 0x0004640301007387 */ /* 0x0005ec0000100800 */
.L_x_550:
[----:B------:R-:W-:Y:S01]  /*21d60*/  UIADD3 UR5, UR12, UR5, URZ ;  /* 0x000000050c057290 */ /* 0x000fe2000fffe03f */
[----:B------:R3:W-:Y:S01]  /*21d70*/  STL [R1+0x468], R39 ;  /* 0x0004682701007387 */ /* 0x0007e20000100800 */
[----:B------:R-:W-:Y:S02]  /*21d80*/  LOP3.LUT P1, RZ, R0, 0xff, RZ, 0xc0, !PT ;  /* 0x000000ff00ff7812 */ /* 0x000fe4000782c0ff */
[----:B------:R-:W-:Y:S02]  /*21d90*/  USHF.R.U32.HI UR6, URZ, 0x2, UR5 ;  /* 0x000000023f067899 */ /* 0x000fe40008011605 */
[----:B------:R-:W-:Y:S02]  /*21da0*/  UISETP.GT.U32.AND UP1, UPT, UR5, 0x3, UPT ;  /* 0x000000030500788c */ /* 0x000fe4000bf24070 */
[----:B------:R-:W-:Y:S02]  /*21db0*/  ULOP3.LUT UR6, UR6, 0x1, URZ, 0xc0, !UPT ;  /* 0x0000000106067892 */ /* 0x000fe4000f8ec03f */
[----:B------:R-:W-:-:S02]  /*21dc0*/  UISETP.LT.U32.AND UP1, UPT, UR12, 0x4, UP1 ;  /* 0x000000040c00788c */ /* 0x000fc40008f21070 */
[----:B------:R-:W-:Y:S02]  /*21dd0*/  UISETP.NE.U32.AND UP0, UPT, UR6, 0x1, UPT ;  /* 0x000000010600788c */ /* 0x000fe4000bf05070 */
[----:B------:R-:W-:Y:S02]  /*21de0*/  USEL UR7, URZ, 0x1, !UP1 ;  /* 0x000000013f077887 */ /* 0x000fe4000c800000 */
[----:B------:R-:W-:Y:S02]  /*21df0*/  UISETP.GT.U32.AND UP0, UPT, UR12, 0x3, !UP0 ;  /* 0x000000030c00788c */ /* 0x000fe4000c704070 */
[----:B------:R-:W-:Y:S02]  /*21e00*/  ULOP3.LUT UR5, UR5, 0x3, URZ, 0xc0, !UPT ;  /* 0x0000000305057892 */ /* 0x000fe4000f8ec03f */
[----:B------:R-:W-:-:S04]  /*21e10*/  USEL UR6, URZ, 0x1, !UP0 ;  /* 0x000000013f067887 */ /* 0x000fc8000c000000 */
[----:B------:R-:W-:Y:S01]  /*21e20*/  ULOP3.LUT UR4, UR6, UR4, UR7, 0x96, !UPT ;  /* 0x0000000406047292 */ /* 0x000fe2000f8e9607 */
[----:B---3--:R-:W-:Y:S11]  /*21e30*/  @P1 BRA `(.L_x_553) ;  /* 0xfffffdf4000c1947 */ /* 0x008ff6000383ffff */
[----:B------:R-:W-:Y:S05]  /*21e40*/  EXIT ;  /* 0x000000000000794d */ /* 0x000fea0003800000 */
.L_x_7:
[----:B------:R-:W2:Y:S01]  /*21e50*/  LDL R20, [R1+0x460] ;  /* 0x0004600001147983 */ /* 0x000ea20000100800 */
[----:B0-----:R-:W-:-:S03]  /*21e60*/  ULDC.64 UR4, c[0x0][0x650] ;  /* 0x0001940000047ab9 */ /* 0x001fc60000000a00 */
[----:B------:R-:W3:Y:S01]  /*21e70*/  LDL R163, [R1+0x45c] ;  /* 0x00045c0001a37983 */ /* 0x000ee20000100800 */
[----:B------:R-:W-:Y:S01]  /*21e80*/  PRMT R0, RZ, 0x7610, R0 ;  /* 0x00007610ff007816 */ /* 0x000fe20000000000 */
[----:B------:R-:W-:Y:S02]  /*21e90*/  IMAD.MOV.U32 R5, RZ, RZ, -0x1 ;  /* 0xffffffffff057424 */ /* 0x000fe400078e00ff */
[----:B------:R-:W-:Y:S02]  /*21ea0*/  IMAD.MOV.U32 R4, RZ, RZ, -0x1 ;  /* 0xffffffffff047424 */ /* 0x000fe400078e00ff */
[----:B------:R-:W-:Y:S01]  /*21eb0*/  IMAD.MOV.U32 R11, RZ, RZ, -0x1 ;  /* 0xffffffffff0b7424 */ /* 0x000fe200078e00ff */
[----:B--2---:R-:W-:-:S04]  /*21ec0*/  ISETP.GE.U32.AND P0, PT, R20, UR4, PT ;  /* 0x0000000414007c0c */ /* 0x004fc8000bf06070 */
[----:B---3--:R-:W-:-:S13]  /*21ed0*/  ISETP.GE.U32.AND.EX P0, PT, R163, UR5, PT, P0 ;  /* 0x00000005a3007c0c */ /* 0x008fda000bf06100 */
[----:B------:R-:W-:Y:S05]  /*21ee0*/  @P0 BRA `(.L_x_554) ;  /* 0x0000000400300947 */ /* 0x000fea0003800000 */
[----:B------:R-:W0:Y:S01]  /*21ef0*/  LDC.64 R16, c[0x0][0x628] ;  /* 0x00018a00ff107b82 */ /* 0x000e220000000a00 */
[----:B-1----:R-:W-:Y:S02]  /*21f00*/  IMAD.MOV.U32 R8, RZ, RZ, R20 ;  /* 0x000000ffff087224 */ /* 0x002fe400078e0014 */
[----:B------:R-:W-:-:S05]  /*21f10*/  IMAD.MOV.U32 R9, RZ, RZ, R163 ;  /* 0x000000ffff097224 */ /* 0x000fca00078e00a3 */
[----:B------:R-:W1:Y:S08]  /*21f20*/  LDC R12, c[0x0][0x630] ;  /* 0x00018c00ff0c7b82 */ /* 0x000e700000000800 */
[----:B------:R-:W2:Y:S01]  /*21f30*/  LDC.64 R18, c[0x0][0x620] ;  /* 0x00018800ff127b82 */ /* 0x000ea20000000a00 */
[----:B0-----:R-:W-:-:S04]  /*21f40*/  ISETP.NE.U32.AND P0, PT, R16, RZ, PT ;  /* 0x000000ff1000720c */ /* 0x001fc80003f05070 */
[----:B------:R-:W-:-:S13]  /*21f50*/  ISETP.NE.AND.EX P0, PT, R17, RZ, PT, P0 ;  /* 0x000000ff1100720c */ /* 0x000fda0003f05300 */
[----:B-12---:R-:W-:Y:S05]  /*21f60*/  @!P0 BRA `(.L_x_555) ;  /* 0x0000000000288947 */ /* 0x006fea0003800000 */
[----:B------:R-:W0:Y:S02]  /*21f70*/  LDC R0, c[0x0][0x634] ;  /* 0x00018d00ff007b82 */ /* 0x000e240000000800 */
        /* <DEDUP_REMOVED lines=9> */
.L_x_555:
[----:B------:R-:W0:Y:S01]  /*22010*/  LDC.64 R22, c[0x0][0x640] ;  /* 0x00019000ff167b82 */ /* 0x000e220000000a00 */
[-CC-:B------:R-:W-:Y:S01]  /*22020*/  SHF.R.U64 R15, R8, R12.reuse, R9.reuse ;  /* 0x0000000c080f7219 */ /* 0x180fe20000001209 */
[----:B------:R-:W-:Y:S01]  /*22030*/  IMAD.MOV.U32 R4, RZ, RZ, R20 ;  /* 0x000000ffff047224 */ /* 0x000fe200078e0014 */
[----:B------:R-:W-:Y:S01]  /*22040*/  SHF.R.U32.HI R0, RZ, R12, R9 ;  /* 0x0000000cff007219 */ /* 0x000fe20000011609 */
[----:B------:R-:W-:Y:S01]  /*22050*/  IMAD.MOV.U32 R24, RZ, RZ, 0x1 ;  /* 0x00000001ff187424 */ /* 0x000fe200078e00ff */
[----:B------:R-:W-:-:S03]  /*22060*/  IADD3 R7, P0, RZ, -R15, RZ ;  /* 0x8000000fff077210 */ /* 0x000fc60007f1e0ff */
[----:B------:R-:W1:Y:S02]  /*22070*/  LDC R6, c[0x0][0x618] ;  /* 0x00018600ff067b82 */ /* 0x000e640000000800 */
[----:B------:R-:W-:-:S04]  /*22080*/  IMAD.X R5, RZ, RZ, ~R0, P0 ;  /* 0x000000ffff057224 */ /* 0x000fc800000e0e00 */
[-C--:B------:R-:W-:Y:S02]  /*22090*/  IMAD R0, R5, R18.reuse, RZ ;  /* 0x0000001205007224 */ /* 0x080fe400078e02ff */
[----:B------:R-:W2:Y:S01]  /*220a0*/  LDC R8, c[0x0][0x608] ;  /* 0x00018200ff087b82 */ /* 0x000ea20000000800 */
[----:B------:R-:W-:Y:S02]  /*220b0*/  IMAD.MOV.U32 R5, RZ, RZ, R163 ;  /* 0x000000ffff057224 */ /* 0x000fe400078e00a3 */
[----:B------:R-:W-:-:S05]  /*220c0*/  IMAD.WIDE.U32 R4, R7, R18, R4 ;  /* 0x0000001207047225 */ /* 0x000fca00078e0004 */
[----:B------:R-:W3:Y:S01]  /*220d0*/  LDC R21, c[0x0][0x658] ;  /* 0x00019600ff157b82 */ /* 0x000ee20000000800 */
[----:B------:R-:W-:Y:S01]  /*220e0*/  IMAD R7, R7, R19, R0 ;  /* 0x0000001307077224 */ /* 0x000fe200078e0200 */
[----:B0-----:R-:W-:-:S03]  /*220f0*/  ISETP.NE.U32.AND P0, PT, R22, RZ, PT ;  /* 0x000000ff1600720c */ /* 0x001fc60003f05070 */
[----:B------:R-:W-:Y:S01]  /*22100*/  IMAD.IADD R5, R5, 0x1, R7 ;  /* 0x0000000105057824 */ /* 0x000fe200078e0207 */
[----:B------:R-:W-:Y:S02]  /*22110*/  ISETP.NE.AND.EX P0, PT, R23, RZ, PT, P0 ;  /* 0x000000ff1700720c */ /* 0x000fe40003f05300 */
[----:B------:R-:W0:Y:S02]  /*22120*/  LDC R16, c[0x0][0x600] ;  /* 0x00018000ff107b82 */ /* 0x000e240000000800 */
[-CC-:B-1----:R-:W-:Y:S01]  /*22130*/  SHF.R.U64 R12, R4, R6.reuse, R5.reuse ;  /* 0x00000006040c7219 */ /* 0x182fe20000001205 */
[----:B------:R-:W-:Y:S01]  /*22140*/  IMAD.MOV.U32 R4, RZ, RZ, -0x1 ;  /* 0xffffffffff047424 */ /* 0x000fe200078e00ff */
[----:B------:R-:W-:-:S04]  /*22150*/  SHF.R.U32.HI R5, RZ, R6, R5 ;  /* 0x00000006ff057219 */ /* 0x000fc80000011605 */
[----:B------:R-:W1:Y:S01]  /*22160*/  LDC R18, c[0x0][0x648] ;  /* 0x00019200ff127b82 */ /* 0x000e620000000800 */
[-CC-:B--2---:R-:W-:Y:S02]  /*22170*/  SHF.R.U64 R17, R12, R8.reuse, R5.reuse ;  /* 0x000000080c117219 */ /* 0x184fe40000001205 */
[----:B------:R-:W-:-:S05]  /*22180*/  SHF.R.U32.HI R0, RZ, R8, R5 ;  /* 0x00000008ff007219 */ /* 0x000fca0000011605 */
[----:B------:R-:W2:Y:S01]  /*22190*/  LDC R20, c[0x0][0x638] ;  /* 0x00018e00ff147b82 */ /* 0x000ea20000000800 */
[-C--:B---3--:R-:W-:Y:S02]  /*221a0*/  SHF.L.U32 R4, R4, R21.reuse, RZ ;  /* 0x0000001504047219 */ /* 0x088fe400000006ff */
[-CC-:B------:R-:W-:Y:S02]  /*221b0*/  SHF.R.U64 R19, R17, R21.reuse, R0.reuse ;  /* 0x0000001511137219 */ /* 0x180fe40000001200 */
[----:B------:R-:W-:Y:S02]  /*221c0*/  LOP3.LUT R26, RZ, R4, RZ, 0x33, !PT ;  /* 0x00000004ff1a7212 */ /* 0x000fe400078e33ff */
[----:B------:R-:W-:Y:S01]  /*221d0*/  SHF.R.U32.HI R5, RZ, R21, R0 ;  /* 0x00000015ff057219 */ /* 0x000fe20000011600 */
[----:B------:R-:W3:Y:S01]  /*221e0*/  LDC R25, c[0x0][0x610] ;  /* 0x00018400ff197b82 */ /* 0x000ee20000000800 */
[----:B------:R-:W-:Y:S01]  /*221f0*/  IMAD.MOV.U32 R4, RZ, RZ, R19 ;  /* 0x000000ffff047224 */ /* 0x000fe200078e0013 */
[----:B------:R-:W-:Y:S06]  /*22200*/  @!P0 BRA `(.L_x_556) ;  /* 0x0000000000288947 */ /* 0x000fec0003800000 */
        /* <DEDUP_REMOVED lines=10> */
.L_x_556:
[----:B-1----:R-:W-:Y:S01]  /*222b0*/  SHF.R.U64 R3, R4, R18, R5 ;  /* 0x0000001204037219 */ /* 0x002fe20000001205 */
[----:B0-----:R-:W-:Y:S01]  /*222c0*/  VIADD R7, R16, 0xffffffff ;  /* 0xffffffff10077836 */ /* 0x001fe20000000000 */
[----:B------:R-:W-:Y:S01]  /*222d0*/  SHF.L.U32 R5, R24, R21, RZ ;  /* 0x0000001518057219 */ /* 0x000fe200000006ff */
[----:B------:R-:W-:Y:S01]  /*222e0*/  @P4 IMAD R10, R13, R14, R2 ;  /* 0x0000000e0d0a4224 */ /* 0x000fe200078e0202 */
[----:B------:R-:W-:Y:S01]  /*222f0*/  LOP3.LUT R0, R17, R26, RZ, 0xc0, !PT ;  /* 0x0000001a11007212 */ /* 0x000fe200078ec0ff */
[----:B------:R-:W-:Y:S02]  /*22300*/  IMAD.MOV R4, RZ, RZ, -R3 ;  /* 0x000000ffff047224 */ /* 0x000fe400078e0a03 */
[----:B------:R-:W-:Y:S02]  /*22310*/  IMAD.MOV.U32 R11, RZ, RZ, R15 ;  /* 0x000000ffff0b7224 */ /* 0x000fe400078e000f */
[----:B------:R-:W-:Y:S01]  /*22320*/  IMAD R5, R5, R3, R0 ;  /* 0x0000000305057224 */ /* 0x000fe200078e0200 */
[----:B------:R-:W-:Y:S01]  /*22330*/  LOP3.LUT R3, R12, R7, RZ, 0xc0, !PT ;  /* 0x000000070c037212 */ /* 0x000fe200078ec0ff */
[----:B--2---:R-:W-:-:S02]  /*22340*/  IMAD R0, R4, R20, R19 ;  /* 0x0000001404007224 */ /* 0x004fc400078e0213 */
[----:B------:R-:W-:Y:S02]  /*22350*/  IMAD.MOV.U32 R4, RZ, RZ, 0x1 ;  /* 0x00000001ff047424 */ /* 0x000fe400078e00ff */
[----:B---3--:R-:W-:Y:S02]  /*22360*/  IMAD R5, R5, R25, R10 ;  /* 0x0000001905057224 */ /* 0x008fe400078e020a */
[----:B------:R-:W-:Y:S01]  /*22370*/  IMAD R2, R0, R16, R3 ;  /* 0x0000001000027224 */ /* 0x000fe200078e0203 */
[----:B------:R-:W-:-:S04]  /*22380*/  PRMT R0, R4, 0x7610, R0 ;  /* 0x0000761004007816 */ /* 0x000fc80000000000 */
[----:B------:R-:W-:Y:S02]  /*22390*/  SEL R4, R2, R5, !P4 ;  /* 0x0000000502047207 */ /* 0x000fe40006000000 */
[----:B------:R-:W-:-:S07]  /*223a0*/  SEL R5, R5, R2, !P4 ;  /* 0x0000000205057207 */ /* 0x000fce0006000000 */
.L_x_554:
[----:B------:R-:W-:-:S08]  /*223b0*/  NOP ;  /* 0x0000000000007918 */ /* 0x000fd00000000000 */
[----:B-1----:R-:W0:-:S00]  /*223c0*/  USETMAXREG.DEALLOC.CTAPOOL 0x18 ;  /* 0x00000018000079c8 */ /* 0x002e0000080e0500 */
[----:B------:R-:W-:-:S13]  /*223d0*/  ISETP.NE.AND P0, PT, RZ, UR8, PT ;  /* 0x00000008ff007c0c */ /* 0x000fda000bf05270 */
[----:B------:R-:W-:Y:S05]  /*223e0*/  @P0 EXIT ;  /* 0x000000000000094d */ /* 0x000fea0003800000 */
[----:B0-----:R-:W-:Y:S01]  /*223f0*/  LOP3.LUT P0, RZ, R0, 0xff, RZ, 0xc0, !PT ;  /* 0x000000ff00ff7812 */ /* 0x001fe2000780c0ff */
[----:B------:R-:W-:Y:S02]  /*22400*/  IMAD.MOV.U32 R0, RZ, RZ, 0x1 ;  /* 0x00000001ff007424 */ /* 0x000fe400078e00ff */
[----:B------:R-:W-:-:S10]  /*22410*/  IMAD.MOV.U32 R6, RZ, RZ, RZ ;  /* 0x000000ffff067224 */ /* 0x000fd400078e00ff */
[----:B------:R-:W-:Y:S05]  /*22420*/  @!P0 BRA `(.L_x_557) ;  /* 0x0000000c00548947 */ /* 0x000fea0003800000 */
[----:B------:R-:W0:Y:S01]  /*22430*/  LDC R0, c[0x0][0x28c] ;  /* 0x0000a300ff007b82 */ /* 0x000e220000000800 */
[----:B------:R-:W-:Y:S01]  /*22440*/  ULDC UR5, c[0x0][0x658] ;  /* 0x0001960000057ab9 */ /* 0x000fe20000000800 */
[----:B------:R-:W-:Y:S01]  /*22450*/  UMOV UR7, 0xffffffff ;  /* 0xffffffff00077882 */ /* 0x000fe20000000000 */
[----:B------:R-:W-:Y:S01]  /*22460*/  ULDC UR6, c[0x0][0xc] ;  /* 0x0000030000067ab9 */ /* 0x000fe20000000800 */
[----:B------:R-:W-:Y:S01]  /*22470*/  USHF.L.U32 UR9, UR7, UR5, URZ ;  /* 0x0000000507097299 */ /* 0x000fe2000800063f */
[----:B------:R-:W-:Y:S01]  /*22480*/  BSSY B0, `(.L_x_557) ;  /* 0x00000cf000007945 */ /* 0x000fe20003800000 */
[----:B------:R-:W-:Y:S01]  /*22490*/  UMOV UR8, 0x1 ;  /* 0x0000000100087882 */ /* 0x000fe20000000000 */
[----:B------:R-:W-:Y:S01]  /*224a0*/  ULDC UR7, c[0x0][0x10] ;  /* 0x0000040000077ab9 */ /* 0x000fe20000000800 */
[----:B------:R-:W1:Y:S01]  /*224b0*/  S2UR UR10, SR_CgaCtaId ;  /* 0x00000000000a79c3 */ /* 0x000e620000008800 */
[----:B------:R-:W-:Y:S01]  /*224c0*/  UIMAD.WIDE.U32 UR6, UR6, UR7, URZ ;  /* 0x00000007060672a5 */ /* 0x000fe2000f8e003f */
[----:B------:R-:W-:Y:S01]  /*224d0*/  IMAD.MOV.U32 R10, RZ, RZ, 0x1 ;  /* 0x00000001ff0a7424 */ /* 0x000fe200078e00ff */
[----:B------:R-:W-:Y:S01]  /*224e0*/  USHF.L.U32 UR5, UR8, UR5, URZ ;  /* 0x0000000508057299 */ /* 0x000fe2000800063f */
[----:B------:R-:W-:Y:S01]  /*224f0*/  IMAD.MOV.U32 R6, RZ, RZ, RZ ;  /* 0x000000ffff067224 */ /* 0x000fe200078e00ff */
[----:B------:R-:W-:Y:S01]  /*22500*/  ULDC UR4, c[0x0][0x600] ;  /* 0x0001800000047ab9 */ /* 0x000fe20000000800 */
[----:B------:R-:W-:Y:S01]  /*22510*/  ULDC UR8, c[0x0][0x14] ;  /* 0x0000050000087ab9 */ /* 0x000fe20000000800 */
[----:B------:R-:W-:-:S02]  /*22520*/  ULOP3.LUT UR21, UR13, 0x2, URZ, 0xfc, !UPT ;  /* 0x000000020d157892 */ /* 0x000fc4000f8efc3f */
[----:B------:R-:W-:Y:S02]  /*22530*/  UIMAD.WIDE.U32 UR22, UR6, UR8, URZ ;  /* 0x00000008061672a5 */ /* 0x000fe4000f8e003f */
[----:B------:R-:W-:Y:S02]  /*22540*/  UIMAD UR16, UR7, UR8, URZ ;  /* 0x00000008071072a4 */ /* 0x000fe4000f8e023f */
[----:B------:R-:W-:Y:S02]  /*22550*/  UIADD3 UR4, UR4, -0x1, URZ ;  /* 0xffffffff04047890 */ /* 0x000fe4000fffe03f */
[----:B------:R-:W-:Y:S01]  /*22560*/  ULOP3.LUT UR18, URZ, UR9, URZ, 0x33, !UPT ;  /* 0x000000093f127292 */ /* 0x000fe2000f8e333f */
[----:B0-----:R-:W-:Y:S01]  /*22570*/  VIADD R0, R0, 0x1f ;  /* 0x0000001f00007836 */ /* 0x001fe20000000000 */
[----:B------:R-:W-:Y:S01]  /*22580*/  UIADD3 UR16, UR23, UR16, URZ ;  /* 0x0000001017107290 */ /* 0x000fe2000fffe03f */
[----:B------:R-:W-:-:S03]  /*22590*/  ULDC.64 UR24, c[0x0][0x198] ;  /* 0x0000660000187ab9 */ /* 0x000fc60000000a00 */
[----:B------:R-:W-:Y:S01]  /*225a0*/  SHF.R.S32.HI R3, RZ, 0x1f, R0 ;  /* 0x0000001fff037819 */ /* 0x000fe20000011400 */
[----:B-1----:R-:W-:-:S03]  /*225b0*/  IMAD.U32 R8, RZ, RZ, UR10 ;  /* 0x0000000aff087e24 */ /* 0x002fc6000f8e00ff */
[----:B------:R-:W-:Y:S01]  /*225c0*/  LEA.HI R3, R3, R0, RZ, 0x5 ;  /* 0x0000000003037211 */ /* 0x000fe200078f28ff */
[----:B------:R-:W-:-:S03]  /*225d0*/  IMAD.MOV.U32 R0, RZ, RZ, 0x1 ;  /* 0x00000001ff007424 */ /* 0x000fc600078e00ff */
[----:B------:R-:W-:-:S05]  /*225e0*/  SHF.R.S32.HI R7, RZ, 0x5, R3 ;  /* 0x00000005ff077819 */ /* 0x000fca0000011403 */
[----:B------:R-:W-:-:S07]  /*225f0*/  VIADD R16, R7, 0x1 ;  /* 0x0000000107107836 */ /* 0x000fce0000000000 */
.L_x_568:
[----:B------:R-:W-:-:S03]  /*22600*/  UMOV UR6, 0xffffffff ;  /* 0xffffffff00067882 */ /* 0x000fc60000000000 */
[----:B------:R-:W-:Y:S05]  /*22610*/  BRA.DIV UR6, `(.L_x_558) ;  /* 0x0000000e06d47947 */ /* 0x000fea000b800000 */
[----:B------:R-:W-:-:S13]  /*22620*/  ELECT P0, URZ, PT ;  /* 0x00000000003f782f */ /* 0x000fda0003800000 */
.L_x_579:
[----:B------:R-:W0:Y:S01]  /*22630*/  LDC R2, c[0x0][0x28c] ;  /* 0x0000a300ff027b82 */ /* 0x000e220000000800 */
[----:B------:R-:W-:Y:S01]  /*22640*/  BSSY B1, `(.L_x_559) ;  /* 0x000003b000017945 */ /* 0x000fe20003800000 */
[----:B0-----:R-:W-:-:S13]  /*22650*/  ISETP.LT.OR P0, PT, R2, 0x1, !P0 ;  /* 0x000000010200780c */ /* 0x001fda0004701670 */
[----:B------:R-:W-:Y:S05]  /*22660*/  @P0 BRA `(.L_x_560) ;  /* 0x0000000000e00947 */ /* 0x000fea0003800000 */
[----:B------:R-:W-:Y:S02]  /*22670*/  IMAD R2, R5, 0x2, R8 ;  /* 0x0000000205027824 */ /* 0x000fe400078e0208 */
[----:B------:R-:W-:Y:S02]  /*22680*/  IMAD.SHL.U32 R4, R4, 0x100, RZ ;  /* 0x0000010004047824 */ /* 0x000fe400078e00ff */
[----:B------:R-:W-:Y:S02]  /*22690*/  IMAD.SHL.U32 R2, R2, 0x80, RZ ;  /* 0x0000008002027824 */ /* 0x000fe400078e00ff */
[----:B------:R-:W-:Y:S02]  /*226a0*/  IMAD.MOV.U32 R14, RZ, RZ, RZ ;  /* 0x000000ffff0e7224 */ /* 0x000fe400078e00ff */
[----:B------:R-:W-:Y:S02]  /*226b0*/  IMAD.MOV.U32 R3, RZ, RZ, R16 ;  /* 0x000000ffff037224 */ /* 0x000fe400078e0010 */
[----:B------:R-:W-:-:S02]  /*226c0*/  IMAD.MOV.U32 R5, RZ, RZ, R0 ;  /* 0x000000ffff057224 */ /* 0x000fc400078e0000 */
[----:B------:R-:W-:-:S07]  /*226d0*/  IMAD.MOV.U32 R9, RZ, RZ, R6 ;  /* 0x000000ffff097224 */ /* 0x000fce00078e0006 */
.L_x_563:
[----:B------:R-:W0:Y:S01]  /*226e0*/  S2UR UR6, SR_CgaCtaId ;  /* 0x00000000000679c3 */ /* 0x000e220000008800 */
[----:B------:R-:W-:Y:S01]  /*226f0*/  MOV R13, 0x400 ;  /* 0x00000400000d7802 */ /* 0x000fe20000000f00 */
[----:B0-----:R-:W-:-:S05]  /*22700*/  IMAD.U32 R8, RZ, RZ, UR6 ;  /* 0x00000006ff087e24 */ /* 0x001fca000f8e00ff */
[----:B------:R-:W-:Y:S02]  /*22710*/  LEA R12, R8, R13, 0x18 ;  /* 0x0000000d080c7211 */ /* 0x000fe400078ec0ff */
[----:B------:R-:W-:-:S03]  /*22720*/  SHF.L.U32 R13, R5, 0x1f, RZ ;  /* 0x0000001f050d7819 */ /* 0x000fc600000006ff */
[----:B------:R-:W-:-:S04]  /*22730*/  IMAD R18, R9, 0x8, R12 ;  /* 0x0000000809127824 */ /* 0x000fc800078e020c */
[----:B------:R-:W0:Y:S02]  /*22740*/  SYNCS.PHASECHK.TRANS64.TRYWAIT P0, [R18+URZ+0x20], R13 ;  /* 0x0000200d120075a7 */ /* 0x000e24000800017f */
[----:B0-----:R-:W-:Y:S05]  /*22750*/  @!P0 BRA `(.L_x_561) ;  /* 0x0000000c00a48947 */ /* 0x001fea0003800000 */
.L_x_580:
[----:B------:R-:W1:Y:S01]  /*22760*/  S2R R15, SR_TID.X ;  /* 0x00000000000f7919 */ /* 0x000e620000002100 */
[----:B------:R-:W-:-:S04]  /*22770*/  UPRMT UR6, UR21, 0x9910, URZ ;  /* 0x0000991015067896 */ /* 0x000fc8000800003f */
[----:B------:R-:W-:Y:S01]  /*22780*/  UISETP.NE.AND UP0, UPT, UR6, 0x2, UPT ;  /* 0x000000020600788c */ /* 0x000fe2000bf05270 */
[----:B-1----:R-:W-:-:S13]  /*22790*/  LOP3.LUT P0, RZ, R15, 0x7f, RZ, 0xc0, !PT ;  /* 0x0000007f0fff7812 */ /* 0x002fda000780c0ff */
[----:B0-----:R-:W0:Y:S02]  /*227a0*/  @!P0 LDC R13, c[0x0][0x500] ;  /* 0x00014000ff0d8b82 */ /* 0x001e240000000800 */
[----:B0-----:R0:W-:Y:S01]  /*227b0*/  @!P0 SYNCS.ARRIVE.TRANS64 RZ, [R18+URZ], R13 ;  /* 0x0000000d12ff89a7 */ /* 0x0011e2000800003f */
[----:B------:R-:W-:-:S13]  /*227c0*/  PLOP3.LUT P0, PT, PT, PT, UP0, 0x80, 0x0 ;  /* 0x000000000000781c */ /* 0x000fda0003f0f008 */
[----:B0-----:R-:W-:Y:S05]  /*227d0*/  @P0 BRA `(.L_x_562) ;  /* 0x0000000000040947 */ /* 0x001fea0003800000 */
[----:B------:R-:W-:Y:S01]  /*227e0*/  BPT.TRAP 0x1 ;  /* 0x000000040000795c */ /* 0x000fe20000300000 */
.L_x_562:
[----:B------:R-:W-:Y:S01]  /*227f0*/  IMAD.SHL.U32 R13, R9, 0x2000, RZ ;  /* 0x00002000090d7824 */ /* 0x000fe200078e00ff */
[----:B------:R-:W-:Y:S01]  /*22800*/  R2UR UR8, R12 ;  /* 0x000000000c0872ca */ /* 0x000fe200000e0000 */
[----:B------:R-:W-:Y:S01]  /*22810*/  VIADD R3, R3, 0xffffffff ;  /* 0xffffffff03037836 */ /* 0x000fe20000000000 */
[----:B------:R-:W-:Y:S01]  /*22820*/  R2UR UR9, R18 ;  /* 0x00000000120972ca */ /* 0x000fe200000e0000 */
[--C-:B------:R-:W-:Y:S01]  /*22830*/  IMAD R15, R8, 0x1000, R13.reuse ;  /* 0x00001000080f7824 */ /* 0x100fe200078e020d */
[----:B------:R-:W-:Y:S01]  /*22840*/  IADD3 R12, R12, 0x8100, R13 ;  /* 0x000081000c0c7810 */ /* 0x000fe20007ffe00d */
[----:B------:R-:W-:Y:S01]  /*22850*/  UIADD3 UR6, UP0, UR24, 0xf0, URZ ;  /* 0x000000f018067890 */ /* 0x000fe2000ff1e03f */
[----:B------:R-:W-:Y:S01]  /*22860*/  R2UR UR11, R2 ;  /* 0x00000000020b72ca */ /* 0x000fe200000e0000 */
[----:B------:R-:W-:Y:S01]  /*22870*/  UIADD3 UR26, UP1, UR24, 0x1f0, URZ ;  /* 0x000001f0181a7890 */ /* 0x000fe2000ff3e03f */
[----:B------:R-:W-:Y:S01]  /*22880*/  R2UR UR7, R15 ;  /* 0x000000000f0772ca */ /* 0x000fe200000e0000 */
[----:B------:R-:W-:Y:S01]  /*22890*/  VIADD R9, R9, 0x1 ;  /* 0x0000000109097836 */ /* 0x000fe20000000000 */
[----:B------:R-:W-:Y:S01]  /*228a0*/  R2UR UR10, R14 ;  /* 0x000000000e0a72ca */ /* 0x000fe200000e0000 */
[----:B------:R-:W-:Y:S01]  /*228b0*/  UIADD3.X UR27, URZ, UR25, URZ, UP1, !UPT ;  /* 0x000000193f1b7290 */ /* 0x000fe20008ffe43f */
[----:B------:R-:W-:Y:S01]  /*228c0*/  R2UR UR12, R11 ;  /* 0x000000000b0c72ca */ /* 0x000fe200000e0000 */
[----:B------:R-:W-:Y:S01]  /*228d0*/  UMOV UR20, 0x30000 ;  /* 0x0003000000147882 */ /* 0x000fe20000000000 */
[----:B------:R-:W-:Y:S01]  /*228e0*/  R2UR UR17, R12 ;  /* 0x000000000c1172ca */ /* 0x000fe200000e0000 */
[----:B------:R-:W-:Y:S01]  /*228f0*/  UMOV UR14, 0x0 ;  /* 0x00000000000e7882 */ /* 0x000fe20000000000 */
[----:B------:R-:W-:Y:S01]  /*22900*/  R2UR UR19, R4 ;  /* 0x00000000041372ca */ /* 0x000fe200000e0000 */
[----:B------:R-:W-:Y:S01]  /*22910*/  UMOV UR15, 0x10000000 ;  /* 0x10000000000f7882 */ /* 0x000fe20000000000 */
[----:B------:R-:W-:Y:S01]  /*22920*/  ISETP.GT.AND P1, PT, R3, 0x1, PT ;  /* 0x000000010300780c */ /* 0x000fe20003f24270 */
[----:B------:R-:W-:Y:S01]  /*22930*/  VIADD R14, R14, 0x20 ;  /* 0x000000200e0e7836 */ /* 0x000fe20000000000 */
[----:B------:R-:W-:Y:S01]  /*22940*/  ISETP.NE.AND P0, PT, R9, 0x4, PT ;  /* 0x000000040900780c */ /* 0x000fe20003f05270 */
[----:B------:R-:W-:-:S02]  /*22950*/  UIADD3 UR8, UR8, 0x100, UR7 ;  /* 0x0000010008087890 */ /* 0x000fc4000fffe007 */
[----:B------:R-:W-:Y:S01]  /*22960*/  UIADD3.X UR7, URZ, UR25, URZ, UP0, !UPT ;  /* 0x000000193f077290 */ /* 0x000fe200087fe43f */
[----:B------:R-:W-:Y:S02]  /*22970*/  SEL R12, RZ, 0x1, P0 ;  /* 0x00000001ff0c7807 */ /* 0x000fe40000000000 */
[----:B------:R-:W-:Y:S02]  /*22980*/  SEL R9, R9, RZ, P0 ;  /* 0x000000ff09097207 */ /* 0x000fe40000000000 */
[----:B------:R-:W-:-:S04]  /*22990*/  LOP3.LUT R5, R5, R12, RZ, 0x3c, !PT ;  /* 0x0000000c05057212 */ /* 0x000fc800078e3cff */
[----:B------:R0:W-:Y:S02]  /*229a0*/  UTMALDG.3D.MULTICAST [UR8], [UR6], UR20, desc[UR14] ;  /* 0x00000e08060073b4 */ /* 0x0001e40008011814 */
[----:B0-----:R-:W-:Y:S01]  /*229b0*/  UMOV UR8, UR17 ;  /* 0x0000001100087c82 */ /* 0x001fe20008000000 */
[----:B------:R-:W-:Y:S02]  /*229c0*/  UMOV UR11, UR19 ;  /* 0x00000013000b7c82 */ /* 0x000fe40008000000 */
[----:B------:R0:W-:Y:S02]  /*229d0*/  UTMALDG.3D [UR8], [UR26], desc[UR14] ;  /* 0x00000e081a0075b4 */ /* 0x0001e40008011000 */
[----:B0-----:R-:W-:Y:S05]  /*229e0*/  @P1 BRA `(.L_x_563) ;  /* 0xfffffffc003c1947 */ /* 0x001fea000383ffff */
.L_x_560:
[----:B------:R-:W-:Y:S05]  /*229f0*/  BSYNC B1 ;  /* 0x0000000000017941 */ /* 0x000fea0003800000 */
.L_x_559:
[----:B------:R-:W2:Y:S01]  /*22a00*/  LDL.LU R15, [R1+0x45c] ;  /* 0x00045c00010f7983 */ /* 0x000ea20000300800 */
[----:B------:R-:W-:Y:S01]  /*22a10*/  LOP3.LUT P2, RZ, R10, 0xff, RZ, 0xc0, !PT ;  /* 0x000000ff0aff7812 */ /* 0x000fe2000784c0ff */
[C---:B------:R-:W-:Y:S01]  /*22a20*/  IMAD.IADD R6, R7.reuse, 0x1, R6 ;  /* 0x0000000107067824 */ /* 0x040fe200078e0206 */
[----:B------:R-:W-:Y:S01]  /*22a30*/  ULDC.64 UR6, c[0x0][0x650] ;  /* 0x0001940000067ab9 */ /* 0x000fe20000000a00 */
[----:B------:R-:W3:Y:S01]  /*22a40*/  LDL.LU R12, [R1+0x460] ;  /* 0x00046000010c7983 */ /* 0x000ee20000300800 */
[----:B------:R-:W-:Y:S01]  /*22a50*/  BSSY B1, `(.L_x_564) ;  /* 0x000006f000017945 */ /* 0x000fe20003800000 */
[----:B------:R-:W-:Y:S01]  /*22a60*/  IMAD.MOV.U32 R5, RZ, RZ, -0x1 ;  /* 0xffffffffff057424 */ /* 0x000fe200078e00ff */
[----:B------:R-:W-:Y:S01]  /*22a70*/  ISETP.GT.U32.AND P0, PT, R6, 0x3, PT ;  /* 0x000000030600780c */ /* 0x000fe20003f04070 */
[----:B------:R-:W-:Y:S01]  /*22a80*/  IMAD.MOV.U32 R4, RZ, RZ, -0x1 ;  /* 0xffffffffff047424 */ /* 0x000fe200078e00ff */
[----:B------:R-:W-:Y:S01]  /*22a90*/  SHF.R.U32.HI R2, RZ, 0x2, R6 ;  /* 0x00000002ff027819 */ /* 0x000fe20000011606 */
[----:B------:R-:W-:Y:S01]  /*22aa0*/  IMAD.MOV.U32 R11, RZ, RZ, -0x1 ;  /* 0xffffffffff0b7424 */ /* 0x000fe200078e00ff */
[----:B------:R-:W-:-:S02]  /*22ab0*/  ISETP.LT.U32.AND P0, PT, R7, 0x4, P0 ;  /* 0x000000040700780c */ /* 0x000fc40000701070 */
[----:B------:R-:W-:Y:S01]  /*22ac0*/  LOP3.LUT R2, R2, 0x1, RZ, 0xc0, !PT ;  /* 0x0000000102027812 */ /* 0x000fe200078ec0ff */
[----:B------:R-:W0:Y:S01]  /*22ad0*/  @P2 S2R R8, SR_CgaCtaId ;  /* 0x0000000000082919 */ /* 0x000e220000008800 */
[----:B------:R-:W-:Y:S02]  /*22ae0*/  @P2 MOV R3, 0x400 ;  /* 0x0000040000032802 */ /* 0x000fe40000000f00 */
[----:B------:R-:W-:Y:S02]  /*22af0*/  ISETP.NE.U32.AND P1, PT, R2, 0x1, PT ;  /* 0x000000010200780c */ /* 0x000fe40003f25070 */
[----:B------:R-:W-:Y:S02]  /*22b00*/  LOP3.LUT R6, R6, 0x3, RZ, 0xc0, !PT ;  /* 0x0000000306067812 */ /* 0x000fe400078ec0ff */
[----:B------:R-:W-:Y:S02]  /*22b10*/  ISETP.GT.U32.AND P1, PT, R7, 0x3, !P1 ;  /* 0x000000030700780c */ /* 0x000fe40004f24070 */
[----:B------:R-:W-:-:S02]  /*22b20*/  PRMT R10, RZ, 0x7610, R10 ;  /* 0x00007610ff0a7816 */ /* 0x000fc4000000000a */
[----:B------:R-:W-:Y:S02]  /*22b30*/  SEL R2, RZ, 0x1, !P1 ;  /* 0x00000001ff027807 */ /* 0x000fe40004800000 */
[----:B0-----:R-:W-:-:S04]  /*22b40*/  @P2 LEA R3, R8, R3, 0x18 ;  /* 0x0000000308032211 */ /* 0x001fc800078ec0ff */
[----:B------:R0:W-:Y:S02]  /*22b50*/  @P2 SYNCS.ARRIVE.TRANS64.A1T0 RZ, [R3+URZ+0x58], RZ ;  /* 0x000058ff03ff29a7 */ /* 0x0001e4000810003f */
[----:B0-----:R-:W-:-:S04]  /*22b60*/  SEL R3, RZ, 0x1, !P0 ;  /* 0x00000001ff037807 */ /* 0x001fc80004000000 */
[----:B------:R-:W-:Y:S02]  /*22b70*/  LOP3.LUT R0, R2, R0, R3, 0x96, !PT ;  /* 0x0000000002007212 */ /* 0x000fe400078e9603 */
[----:B------:R-:W-:Y:S02]  /*22b80*/  PRMT R2, RZ, 0x7610, R2 ;  /* 0x00007610ff027816 */ /* 0x000fe40000000002 */
[----:B---3--:R-:W-:-:S04]  /*22b90*/  IADD3 R12, P0, R12, UR22, RZ ;  /* 0x000000160c0c7c10 */ /* 0x008fc8000ff1e0ff */
[----:B--2---:R-:W-:Y:S01]  /*22ba0*/  IADD3.X R15, R15, UR16, RZ, P0, !PT ;  /* 0x000000100f0f7c10 */ /* 0x004fe200087fe4ff */
[----:B------:R0:W-:Y:S01]  /*22bb0*/  STL [R1+0x460], R12 ;  /* 0x0004600c01007387 */ /* 0x0001e20000100800 */
[----:B------:R-:W-:-:S03]  /*22bc0*/  ISETP.GE.U32.AND P0, PT, R12, UR6, PT ;  /* 0x000000060c007c0c */ /* 0x000fc6000bf06070 */
[----:B------:R0:W-:Y:S01]  /*22bd0*/  STL [R1+0x45c], R15 ;  /* 0x00045c0f01007387 */ /* 0x0001e20000100800 */
[----:B------:R-:W-:-:S13]  /*22be0*/  ISETP.GE.U32.AND.EX P0, PT, R15, UR7, PT, P0 ;  /* 0x000000070f007c0c */ /* 0x000fda000bf06100 */
[----:B0-----:R-:W-:Y:S05]  /*22bf0*/  @P0 BRA `(.L_x_565) ;  /* 0x0000000400500947 */ /* 0x001fea0003800000 */
[----:B------:R-:W0:Y:S01]  /*22c00*/  S2R R9, SR_CTAID.X ;  /* 0x0000000000097919 */ /* 0x000e220000002500 */
[----:B------:R-:W-:Y:S01]  /*22c10*/  ULDC UR6, c[0x0][0x150] ;  /* 0x0000540000067ab9 */ /* 0x000fe20000000800 */
[----:B------:R-:W1:Y:S01]  /*22c20*/  LDC R4, c[0x0][0x144] ;  /* 0x00005100ff047b82 */ /* 0x000e620000000800 */
[----:B------:R-:W-:Y:S01]  /*22c30*/  ULDC UR9, c[0x0][0x630] ;  /* 0x00018c0000097ab9 */ /* 0x000fe20000000800 */
[----:B------:R-:W2:Y:S06]  /*22c40*/  S2R R2, SR_CTAID.Y ;  /* 0x0000000000027919 */ /* 0x000eac0000002600 */
[----:B------:R-:W3:Y:S01]  /*22c50*/  LDC R13, c[0x0][0x148] ;  /* 0x00005200ff0d7b82 */ /* 0x000ee20000000800 */
[----:B0-----:R-:W-:-:S02]  /*22c60*/  I2FP.F32.U32 R3, R9 ;  /* 0x0000000900037245 */ /* 0x001fc40000201000 */
[----:B--2---:R-:W-:-:S03]  /*22c70*/  I2FP.F32.U32 R5, R2 ;  /* 0x0000000200057245 */ /* 0x004fc60000201000 */
[----:B------:R-:W-:Y:S01]  /*22c80*/  FMUL R3, R3, UR6 ;  /* 0x0000000603037c20 */ /* 0x000fe20008400000 */
[----:B------:R-:W-:Y:S02]  /*22c90*/  ULDC UR6, c[0x0][0x154] ;  /* 0x0000550000067ab9 */ /* 0x000fe40000000800 */
[----:B------:R-:W-:Y:S01]  /*22ca0*/  FMUL R11, R5, UR6 ;  /* 0x00000006050b7c20 */ /* 0x000fe20008400000 */
[----:B------:R-:W-:Y:S02]  /*22cb0*/  ULDC.64 UR6, c[0x0][0x628] ;  /* 0x00018a0000067ab9 */ /* 0x000fe40000000a00 */
[----:B------:R-:W0:Y:S01]  /*22cc0*/  F2I.U32.TRUNC.NTZ R3, R3 ;  /* 0x0000000300037305 */ /* 0x000e22000020f000 */
[----:B------:R-:W-:-:S04]  /*22cd0*/  ISETP.NE.U32.AND P0, PT, RZ, UR6, PT ;  /* 0x00000006ff007c0c */ /* 0x000fc8000bf05070 */
[----:B------:R-:W-:-:S03]  /*22ce0*/  ISETP.NE.AND.EX P0, PT, RZ, UR7, PT, P0 ;  /* 0x00000007ff007c0c */ /* 0x000fc6000bf05300 */
[----:B------:R-:W2:Y:S01]  /*22cf0*/  F2I.U32.TRUNC.NTZ R11, R11 ;  /* 0x0000000b000b7305 */ /* 0x000ea2000020f000 */
[----:B0-----:R-:W-:Y:S02]  /*22d00*/  IMAD.MOV R5, RZ, RZ, -R3 ;  /* 0x000000ffff057224 */ /* 0x001fe400078e0a03 */
[----:B------:R-:W-:Y:S02]  /*22d10*/  IMAD.MOV.U32 R3, RZ, RZ, R15 ;  /* 0x000000ffff037224 */ /* 0x000fe400078e000f */
[----:B-1----:R-:W-:Y:S02]  /*22d20*/  IMAD R9, R4, R5, R9 ;  /* 0x0000000504097224 */ /* 0x002fe400078e0209 */
[----:B--2---:R-:W-:-:S04]  /*22d30*/  IMAD.MOV R4, RZ, RZ, -R11 ;  /* 0x000000ffff047224 */ /* 0x004fc800078e0a0b */
[----:B---3--:R-:W-:Y:S02]  /*22d40*/  @P4 IMAD R9, R13, R4, R2 ;  /* 0x000000040d094224 */ /* 0x008fe400078e0202 */
[----:B------:R-:W-:Y:S01]  /*22d50*/  IMAD.MOV.U32 R2, RZ, RZ, R12 ;  /* 0x000000ffff027224 */ /* 0x000fe200078e000c */
[----:B------:R-:W-:Y:S06]  /*22d60*/  @!P0 BRA `(.L_x_566) ;  /* 0x0000000000288947 */ /* 0x000fec0003800000 */
[----:B------:R-:W-:Y:S02]  /*22d70*/  ULDC UR8, c[0x0][0x634] ;  /* 0x00018d0000087ab9 */ /* 0x000fe40000000800 */
[----:B------:R-:W-:-:S05]  /*22d80*/  IADD3 R3, P0, R12, UR8, RZ ;  /* 0x000000080c037c10 */ /* 0x000fca000ff1e0ff */
[----:B------:R-:W-:-:S04]  /*22d90*/  IMAD.X R11, RZ, RZ, R15, P0 ;  /* 0x000000ffff0b7224 */ /* 0x000fc800000e060f */
[----:B------:R-:W-:-:S04]  /*22da0*/  IMAD.WIDE.U32 R4, R11, UR6, RZ ;  /* 0x000000060b047c25 */ /* 0x000fc8000f8e00ff */
[----:B------:R-:W-:-:S04]  /*22db0*/  IMAD.WIDE.U32 R4, P0, R3, UR7, R4 ;  /* 0x0000000703047c25 */ /* 0x000fc8000f800004 */
[----:B------:R-:W-:-:S04]  /*22dc0*/  IMAD.WIDE.U32 R2, R3, UR6, RZ ;  /* 0x0000000603027c25 */ /* 0x000fc8000f8e00ff */
[----:B------:R-:W-:Y:S01]  /*22dd0*/  IMAD.MOV.U32 R2, RZ, RZ, R5 ;  /* 0x000000ffff027224 */ /* 0x000fe200078e0005 */
[----:B------:R-:W-:Y:S01]  /*22de0*/  IADD3 RZ, P1, R3, R4, RZ ;  /* 0x0000000403ff7210 */ /* 0x000fe20007f3e0ff */
[----:B------:R-:W-:-:S04]  /*22df0*/  IMAD.X R3, RZ, RZ, RZ, P0 ;  /* 0x000000ffff037224 */ /* 0x000fc800000e06ff */
[----:B------:R-:W-:-:S08]  /*22e00*/  IMAD.WIDE.U32.X R2, R11, UR7, R2, P1 ;  /* 0x000000070b027c25 */ /* 0x000fd000088e0402 */
.L_x_566:
[--C-:B------:R-:W-:Y:S01]  /*22e10*/  SHF.R.U64 R11, R2, UR9, R3.reuse ;  /* 0x00000009020b7c19 */ /* 0x100fe20008001203 */
[----:B------:R-:W-:Y:S01]  /*22e20*/  ULDC.64 UR6, c[0x0][0x620] ;  /* 0x0001880000067ab9 */ /* 0x000fe20000000a00 */
[----:B------:R-:W-:Y:S01]  /*22e30*/  SHF.R.U32.HI R2, RZ, UR9, R3 ;  /* 0x00000009ff027c19 */ /* 0x000fe20008011603 */
[----:B------:R-:W-:Y:S01]  /*22e40*/  IMAD.MOV.U32 R3, RZ, RZ, R15 ;  /* 0x000000ffff037224 */ /* 0x000fe200078e000f */
[----:B------:R-:W-:Y:S01]  /*22e50*/  IADD3 R13, P0, RZ, -R11, RZ ;  /* 0x8000000bff0d7210 */ /* 0x000fe20007f1e0ff */
[----:B------:R-:W-:-:S04]  /*22e60*/  ULDC.64 UR8, c[0x0][0x640] ;  /* 0x0001900000087ab9 */ /* 0x000fc80000000a00 */
[----:B------:R-:W-:Y:S01]  /*22e70*/  IMAD.X R2, RZ, RZ, ~R2, P0 ;  /* 0x000000ffff027224 */ /* 0x000fe200000e0e02 */
[----:B------:R-:W-:-:S03]  /*22e80*/  ISETP.NE.U32.AND P0, PT, RZ, UR8, PT ;  /* 0x00000008ff007c0c */ /* 0x000fc6000bf05070 */
[----:B------:R-:W-:Y:S01]  /*22e90*/  IMAD R2, R2, UR6, RZ ;  /* 0x0000000602027c24 */ /* 0x000fe2000f8e02ff */
[----:B------:R-:W-:-:S03]  /*22ea0*/  ISETP.NE.AND.EX P0, PT, RZ, UR9, PT, P0 ;  /* 0x00000009ff007c0c */ /* 0x000fc6000bf05300 */
[----:B------:R-:W-:Y:S02]  /*22eb0*/  IMAD R5, R13, UR7, R2 ;  /* 0x000000070d057c24 */ /* 0x000fe4000f8e0202 */
[----:B------:R-:W-:-:S04]  /*22ec0*/  IMAD.MOV.U32 R2, RZ, RZ, R12 ;  /* 0x000000ffff027224 */ /* 0x000fc800078e000c */
[----:B------:R-:W-:Y:S01]  /*22ed0*/  IMAD.WIDE.U32 R2, R13, UR6, R2 ;  /* 0x000000060d027c25 */ /* 0x000fe2000f8e0002 */
[----:B------:R-:W-:-:S03]  /*22ee0*/  ULDC UR6, c[0x0][0x618] ;  /* 0x0001860000067ab9 */ /* 0x000fc60000000800 */
[----:B------:R-:W-:-:S05]  /*22ef0*/  IMAD.IADD R3, R3, 0x1, R5 ;  /* 0x0000000103037824 */ /* 0x000fca00078e0205 */
[--C-:B------:R-:W-:Y:S02]  /*22f00*/  SHF.R.U64 R12, R2, UR6, R3.reuse ;  /* 0x00000006020c7c19 */ /* 0x100fe40008001203 */
[----:B------:R-:W-:Y:S01]  /*22f10*/  SHF.R.U32.HI R3, RZ, UR6, R3 ;  /* 0x00000006ff037c19 */ /* 0x000fe20008011603 */
[----:B------:R-:W-:-:S03]  /*22f20*/  ULDC UR6, c[0x0][0x608] ;  /* 0x0001820000067ab9 */ /* 0x000fc60000000800 */
[--C-:B------:R-:W-:Y:S02]  /*22f30*/  SHF.R.U64 R13, R12, UR6, R3.reuse ;  /* 0x000000060c0d7c19 */ /* 0x100fe40008001203 */
[----:B------:R-:W-:Y:S01]  /*22f40*/  SHF.R.U32.HI R2, RZ, UR6, R3 ;  /* 0x00000006ff027c19 */ /* 0x000fe20008011603 */
[----:B------:R-:W-:-:S03]  /*22f50*/  ULDC UR6, c[0x0][0x658] ;  /* 0x0001960000067ab9 */ /* 0x000fc60000000800 */
[--C-:B------:R-:W-:Y:S02]  /*22f60*/  SHF.R.U64 R14, R13, UR6, R2.reuse ;  /* 0x000000060d0e7c19 */ /* 0x100fe40008001202 */
[----:B------:R-:W-:-:S03]  /*22f70*/  SHF.R.U32.HI R15, RZ, UR6, R2 ;  /* 0x00000006ff0f7c19 */ /* 0x000fc60008011602 */
[----:B------:R-:W-:Y:S02]  /*22f80*/  IMAD.MOV.U32 R2, RZ, RZ, R14 ;  /* 0x000000ffff027224 */ /* 0x000fe400078e000e */
        /* <DEDUP_REMOVED lines=12> */
.L_x_567:
[----:B------:R-:W-:Y:S01]  /*23050*/  ULDC UR6, c[0x0][0x648] ;  /* 0x0001920000067ab9 */ /* 0x000fe20000000800 */
[----:B------:R-:W-:Y:S02]  /*23060*/  LOP3.LUT R13, R13, UR18, RZ, 0xc0, !PT ;  /* 0x000000120d0d7c12 */ /* 0x000fe4000f8ec0ff */
[----:B------:R-:W-:Y:S01]  /*23070*/  SHF.R.U64 R2, R2, UR6, R3 ;  /* 0x0000000602027c19 */ /* 0x000fe20008001203 */
[----:B------:R-:W-:-:S04]  /*23080*/  ULDC UR6, c[0x0][0x638] ;  /* 0x00018e0000067ab9 */ /* 0x000fc80000000800 */
[----:B------:R-:W-:Y:S02]  /*23090*/  IMAD.MOV R3, RZ, RZ, -R2 ;  /* 0x000000ffff037224 */ /* 0x000fe400078e0a02 */
[----:B------:R-:W-:Y:S02]  /*230a0*/  IMAD R4, R2, UR5, R13 ;  /* 0x0000000502047c24 */ /* 0x000fe4000f8e020d */
[----:B------:R-:W-:Y:S01]  /*230b0*/  IMAD R14, R3, UR6, R14 ;  /* 0x00000006030e7c24 */ /* 0x000fe2000f8e020e */
[----:B------:R-:W-:Y:S01]  /*230c0*/  ULDC UR6, c[0x0][0x610] ;  /* 0x0001840000067ab9 */ /* 0x000fe20000000800 */
[----:B------:R-:W-:Y:S01]  /*230d0*/  LOP3.LUT R3, R12, UR4, RZ, 0xc0, !PT ;  /* 0x000000040c037c12 */ /* 0x000fe2000f8ec0ff */
[----:B------:R-:W-:Y:S01]  /*230e0*/  IMAD R9, R4, UR6, R9 ;  /* 0x0000000604097c24 */ /* 0x000fe2000f8e0209 */
[----:B------:R-:W-:Y:S01]  /*230f0*/  ULDC UR6, c[0x0][0x600] ;  /* 0x0001800000067ab9 */ /* 0x000fe20000000800 */
[----:B------:R-:W-:Y:S02]  /*23100*/  IMAD.MOV.U32 R2, RZ, RZ, 0x1 ;  /* 0x00000001ff027424 */ /* 0x000fe400078e00ff */
[----:B------:R-:W-:-:S05]  /*23110*/  IMAD R14, R14, UR6, R3 ;  /* 0x000000060e0e7c24 */ /* 0x000fca000f8e0203 */
[----:B------:R-:W-:Y:S02]  /*23120*/  SEL R4, R14, R9, !P4 ;  /* 0x000000090e047207 */ /* 0x000fe40006000000 */
[----:B------:R-:W-:-:S07]  /*23130*/  SEL R5, R9, R14, !P4 ;  /* 0x0000000e09057207 */ /* 0x000fce0006000000 */
.L_x_565:
[----:B------:R-:W-:Y:S05]  /*23140*/  BSYNC B1 ;  /* 0x0000000000017941 */ /* 0x000fea0003800000 */
.L_x_564:
[----:B------:R-:W-:-:S13]  /*23150*/  LOP3.LUT P0, RZ, R2, 0xff, RZ, 0xc0, !PT ;  /* 0x000000ff02ff7812 */ /* 0x000fda000780c0ff */
[----:B------:R-:W-:Y:S05]  /*23160*/  @P0 BRA `(.L_x_568) ;  /* 0xfffffff400240947 */ /* 0x000fea000383ffff */
[----:B------:R-:W-:Y:S05]  /*23170*/  BSYNC B0 ;  /* 0x0000000000007941 */ /* 0x000fea0003800000 */
.L_x_557:
[----:B------:R-:W-:-:S03]  /*23180*/  UMOV UR6, 0xffffffff ;  /* 0xffffffff00067882 */ /* 0x000fc60000000000 */
[----:B------:R-:W-:Y:S05]  /*23190*/  BRA.DIV UR6, `(.L_x_569) ;  /* 0x0000000606287947 */ /* 0x000fea000b800000 */
[----:B------:R-:W-:-:S13]  /*231a0*/  ELECT P0, URZ, PT ;  /* 0x00000000003f782f */ /* 0x000fda0003800000 */
.L_x_583:
[----:B------:R-:W-:Y:S04]  /*231b0*/  BSSY B0, `(.L_x_570) ;  /* 0x000002c000007945 */ /* 0x000fe80003800000 */
[----:B------:R-:W-:Y:S05]  /*231c0*/  @!P0 BRA `(.L_x_571) ;  /* 0x0000000000a88947 */ /* 0x000fea0003800000 */
[----:B------:R-:W-:-:S04]  /*231d0*/  ULOP3.LUT UR6, UR13, 0x2, URZ, 0xfc, !UPT ;  /* 0x000000020d067892 */ /* 0x000fc8000f8efc3f */
[----:B------:R-:W-:-:S06]  /*231e0*/  UISETP.NE.AND UP0, UPT, UR6, 0x3, UPT ;  /* 0x000000030600788c */ /* 0x000fcc000bf05270 */
[----:B------:R-:W-:-:S13]  /*231f0*/  PLOP3.LUT P0, PT, PT, PT, UP0, 0x80, 0x0 ;  /* 0x000000000000781c */ /* 0x000fda0003f0f008 */
[----:B------:R-:W-:Y:S05]  /*23200*/  @!P0 BRA `(.L_x_572) ;  /* 0x0000000000048947 */ /* 0x000fea0003800000 */
[----:B------:R-:W-:Y:S01]  /*23210*/  BPT.TRAP 0x1 ;  /* 0x000000040000795c */ /* 0x000fe20000300000 */
.L_x_572:
[----:B------:R-:W0:Y:S01]  /*23220*/  S2R R3, SR_CgaCtaId ;  /* 0x0000000000037919 */ /* 0x000e220000008800 */
[----:B------:R-:W-:-:S04]  /*23230*/  MOV R2, 0x400 ;  /* 0x0000040000027802 */ /* 0x000fc80000000f00 */
[----:B0-----:R-:W-:Y:S02]  /*23240*/  LEA R3, R3, R2, 0x18 ;  /* 0x0000000203037211 */ /* 0x001fe400078ec0ff */
[----:B------:R-:W-:-:S03]  /*23250*/  SHF.L.U32 R2, R0, 0x1f, RZ ;  /* 0x0000001f00027819 */ /* 0x000fc600000006ff */
[----:B------:R-:W-:-:S04]  /*23260*/  VIADD R3, R3, 0x20 ;  /* 0x0000002003037836 */ /* 0x000fc80000000000 */
[----:B------:R-:W-:-:S04]  /*23270*/  IMAD R5, R6, 0x8, R3 ;  /* 0x0000000806057824 */ /* 0x000fc800078e0203 */
[----:B------:R-:W0:Y:S02]  /*23280*/  SYNCS.PHASECHK.TRANS64.TRYWAIT P0, [R5+URZ], R2 ;  /* 0x00000002050075a7 */ /* 0x000e24000800017f */
[----:B0-----:R-:W-:Y:S05]  /*23290*/  @!P0 BRA `(.L_x_573) ;  /* 0x0000000400088947 */ /* 0x001fea0003800000 */
.L_x_584:
[----:B------:R-:W-:-:S05]  /*232a0*/  VIADD R6, R6, 0x1 ;  /* 0x0000000106067836 */ /* 0x000fca0000000000 */
[----:B------:R-:W-:-:S04]  /*232b0*/  ISETP.NE.AND P0, PT, R6, 0x4, PT ;  /* 0x000000040600780c */ /* 0x000fc80003f05270 */
[----:B0-----:R-:W-:Y:S02]  /*232c0*/  SEL R5, RZ, 0x1, P0 ;  /* 0x00000001ff057807 */ /* 0x001fe40000000000 */
[----:B------:R-:W-:Y:S02]  /*232d0*/  SEL R6, R6, RZ, P0 ;  /* 0x000000ff06067207 */ /* 0x000fe40000000000 */
[----:B------:R-:W-:-:S03]  /*232e0*/  LOP3.LUT R5, R0, R5, RZ, 0x3c, !PT ;  /* 0x0000000500057212 */ /* 0x000fc600078e3cff */
[----:B------:R-:W-:Y:S01]  /*232f0*/  IMAD R7, R6, 0x8, R3 ;  /* 0x0000000806077824 */ /* 0x000fe200078e0203 */
[----:B------:R-:W-:-:S04]  /*23300*/  SHF.L.U32 R0, R5, 0x1f, RZ ;  /* 0x0000001f05007819 */ /* 0x000fc800000006ff */
[----:B------:R-:W0:Y:S02]  /*23310*/  SYNCS.PHASECHK.TRANS64.TRYWAIT P0, [R7+URZ], R0 ;  /* 0x00000000070075a7 */ /* 0x000e24000800017f */
[----:B0-----:R-:W-:Y:S05]  /*23320*/  @!P0 BRA `(.L_x_574) ;  /* 0x0000000000f88947 */ /* 0x001fea0003800000 */
.L_x_585:
[----:B0-----:R-:W-:-:S05]  /*23330*/  VIADD R0, R6, 0x1 ;  /* 0x0000000106007836 */ /* 0x001fca0000000000 */
[----:B------:R-:W-:-:S04]  /*23340*/  ISETP.NE.AND P0, PT, R0, 0x4, PT ;  /* 0x000000040000780c */ /* 0x000fc80003f05270 */
[----:B------:R-:W-:Y:S02]  /*23350*/  SEL R2, RZ, 0x1, P0 ;  /* 0x00000001ff027807 */ /* 0x000fe40000000000 */
[----:B------:R-:W-:Y:S02]  /*23360*/  SEL R4, R0, RZ, P0 ;  /* 0x000000ff00047207 */ /* 0x000fe40000000000 */
[----:B------:R-:W-:-:S03]  /*23370*/  LOP3.LUT R5, R5, R2, RZ, 0x3c, !PT ;  /* 0x0000000205057212 */ /* 0x000fc600078e3cff */
[----:B------:R-:W-:Y:S01]  /*23380*/  IMAD R7, R4, 0x8, R3 ;  /* 0x0000000804077824 */ /* 0x000fe200078e0203 */
[----:B------:R-:W-:-:S04]  /*23390*/  SHF.L.U32 R0, R5, 0x1f, RZ ;  /* 0x0000001f05007819 */ /* 0x000fc800000006ff */
[----:B------:R-:W0:Y:S02]  /*233a0*/  SYNCS.PHASECHK.TRANS64.TRYWAIT P0, [R7+URZ], R0 ;  /* 0x00000000070075a7 */ /* 0x000e24000800017f */
[----:B0-----:R-:W-:Y:S05]  /*233b0*/  @!P0 BRA `(.L_x_575) ;  /* 0x0000000000e88947 */ /* 0x001fea0003800000 */
.L_x_586:
[----:B0-----:R-:W-:-:S05]  /*233c0*/  VIADD R0, R4, 0x1 ;  /* 0x0000000104007836 */ /* 0x001fca0000000000 */
[----:B------:R-:W-:-:S04]  /*233d0*/  ISETP.NE.AND P0, PT, R0, 0x4, PT ;  /* 0x000000040000780c */ /* 0x000fc80003f05270 */
[----:B------:R-:W-:Y:S02]  /*233e0*/  SEL R2, RZ, 0x1, P0 ;  /* 0x00000001ff027807 */ /* 0x000fe40000000000 */
[----:B------:R-:W-:Y:S02]  /*233f0*/  SEL R0, R0, RZ, P0 ;  /* 0x000000ff00007207 */ /* 0x000fe40000000000 */
[----:B------:R-:W-:-:S03]  /*23400*/  LOP3.LUT R2, R5, R2, RZ, 0x3c, !PT ;  /* 0x0000000205027212 */ /* 0x000fc600078e3cff */
[----:B------:R-:W-:Y:S01]  /*23410*/  IMAD R3, R0, 0x8, R3 ;  /* 0x0000000800037824 */ /* 0x000fe200078e0203 */
[----:B------:R-:W-:-:S07]  /*23420*/  SHF.L.U32 R0, R2, 0x1f, RZ ;  /* 0x0000001f02007819 */ /* 0x000fce00000006ff */
.L_x_576:
[----:B0-----:R0:W1:Y:S02]  /*23430*/  SYNCS.PHASECHK.TRANS64.TRYWAIT P0, [R3+URZ], R0 ;  /* 0x00000000030075a7 */ /* 0x001064000800017f */
[----:B-1----:R-:W-:Y:S05]  /*23440*/  @!P0 NANOSLEEP.SYNCS 0x989680 ;  /* 0x009896800000895d */ /* 0x002fea0003900000 */
[----:B------:R-:W1:Y:S02]  /*23450*/  @!P0 SYNCS.PHASECHK.TRANS64 P0, [R3+URZ], R0 ;  /* 0x00000000030085a7 */ /* 0x000e64000800007f */
[----:B-1----:R-:W-:Y:S05]  /*23460*/  @!P0 BRA `(.L_x_576) ;  /* 0xfffffffc00f08947 */ /* 0x002fea000383ffff */
.L_x_571:
[----:B------:R-:W-:Y:S05]  /*23470*/  BSYNC B0 ;  /* 0x0000000000007941 */ /* 0x000fea0003800000 */
.L_x_570:
[----:B------:R-:W-:Y:S05]  /*23480*/  EXIT ;  /* 0x000000000000794d */ /* 0x000fea0003800000 */
.L_x_21:
[----:B--2---:R-:W-:-:S04]  /*23490*/  IMAD.U32 R3, RZ, RZ, UR7 ;  /* 0x00000007ff037e24 */ /* 0x004fc8000f8e00ff */
[----:B------:R2:W4:Y:S03]  /*234a0*/  SYNCS.PHASECHK.TRANS64.TRYWAIT P1, [R3+URZ], R0 ;  /* 0x00000000030075a7 */ /* 0x000526000802017f */
[----:B----4-:R-:W-:Y:S05]  /*234b0*/  @!P1 NANOSLEEP.SYNCS 0x989680 ;  /* 0x009896800000995d */ /* 0x010fea0003900000 */
[----:B------:R-:W4:Y:S02]  /*234c0*/  @!P1 SYNCS.PHASECHK.TRANS64 P1, [R3+URZ], R0 ;  /* 0x00000000030095a7 */ /* 0x000f24000802007f */
[----:B----4-:R-:W-:Y:S05]  /*234d0*/  @!P1 BRA `(.L_x_21) ;  /* 0xfffffffc00ec9947 */ /* 0x010fea000383ffff */
[----:B------:R-:W-:Y:S05]  /*234e0*/  BRA `(.L_x_20) ;  /* 0xfffffdf800247947 */ /* 0x000fea000383ffff */
.L_x_27:
[----:B-----5:R4:W-:Y:S02]  /*234f0*/  STL [R1+0x474], R0 ;  /* 0x0004740001007387 */ /* 0x0209e40000100800 */
[----:B----4-:R-:W-:-:S04]  /*23500*/  IMAD.U32 R0, RZ, RZ, UR9 ;  /* 0x00000009ff007e24 */ /* 0x010fc8000f8e00ff */
[----:B------:R4:W0:Y:S03]  /*23510*/  SYNCS.PHASECHK.TRANS64.TRYWAIT P1, [R0+URZ], R3 ;  /* 0x00000003000075a7 */ /* 0x000826000802017f */
[----:B0-----:R-:W-:Y:S05]  /*23520*/  @!P1 NANOSLEEP.SYNCS 0x989680 ;  /* 0x009896800000995d */ /* 0x001fea0003900000 */
[----:B------:R4:W0:Y:S02]  /*23530*/  @!P1 SYNCS.PHASECHK.TRANS64 P1, [R0+URZ], R3 ;  /* 0x00000003000095a7 */ /* 0x000824000802007f */
[----:B----4-:R4:W5:Y:S02]  /*23540*/  LDL.LU R0, [R1+0x474] ;  /* 0x0004740001007983 */ /* 0x0109640000300800 */
[----:B0---4-:R-:W-:Y:S05]  /*23550*/  @!P1 BRA `(.L_x_27) ;  /* 0xfffffffc00e49947 */ /* 0x011fea000383ffff */
[----:B------:R-:W-:Y:S05]  /*23560*/  BRA `(.L_x_26) ;  /* 0xfffffe3000047947 */ /* 0x000fea000383ffff */
.L_x_558:
[----:B------:R-:W-:Y:S01]  /*23570*/  BSSY B1, `(.L_x_577) ;  /* 0x0000006000017945 */ /* 0x000fe20003800000 */
[----:B------:R-:W-:-:S07]  /*23580*/  IMAD.MOV.U32 R2, RZ, RZ, -0x1 ;  /* 0xffffffffff027424 */ /* 0x000fce00078e00ff */
[----:B------:R-:W-:Y:S05]  /*23590*/  WARPSYNC.COLLECTIVE R2, `(.L_x_578) ;  /* 0x00000000020c7348 */ /* 0x000fea0003c00000 */
[----:B------:R-:W-:Y:S02]  /*235a0*/  ELECT P0, UR62, PT ;  /* 0x00000000003e782f */ /* 0x000fe40003800000 */
[----:B------:R-:W-:Y:S01]  /*235b0*/  MOV R2, UR62 ;  /* 0x0000003e00027c02 */ /* 0x000fe20008000f00 */
[----:B------:R-:W-:Y:S10]  /*235c0*/  ENDCOLLECTIVE ;  /* 0x000000000000791b */ /* 0x000ff40003800000 */
.L_x_578:
[----:B------:R-:W-:Y:S05]  /*235d0*/  BSYNC B1 ;  /* 0x0000000000017941 */ /* 0x000fea0003800000 */
.L_x_577:
[----:B------:R-:W-:Y:S05]  /*235e0*/  BRA `(.L_x_579) ;  /* 0xfffffff000107947 */ /* 0x000fea000383ffff */
.L_x_561:
[----:B0-----:R0:W1:Y:S02]  /*235f0*/  SYNCS.PHASECHK.TRANS64.TRYWAIT P0, [R18+URZ+0x20], R13 ;  /* 0x0000200d120075a7 */ /* 0x001064000800017f */
[----:B-1----:R-:W-:Y:S05]  /*23600*/  @!P0 NANOSLEEP.SYNCS 0x989680 ;  /* 0x009896800000895d */ /* 0x002fea0003900000 */
[----:B------:R-:W1:Y:S02]  /*23610*/  @!P0 SYNCS.PHASECHK.TRANS64 P0, [R18+URZ+0x20], R13 ;  /* 0x0000200d120085a7 */ /* 0x000e64000800007f */
[----:B-1----:R-:W-:Y:S05]  /*23620*/  @!P0 BRA `(.L_x_561) ;  /* 0xfffffffc00f08947 */ /* 0x002fea000383ffff */
[----:B------:R-:W-:Y:S05]  /*23630*/  BRA `(.L_x_580) ;  /* 0xfffffff000487947 */ /* 0x000fea000383ffff */
.L_x_569:
[----:B------:R-:W-:Y:S01]  /*23640*/  BSSY B0, `(.L_x_581) ;  /* 0x0000006000007945 */ /* 0x000fe20003800000 */
[----:B------:R-:W-:-:S07]  /*23650*/  IMAD.MOV.U32 R2, RZ, RZ, -0x1 ;  /* 0xffffffffff027424 */ /* 0x000fce00078e00ff */
[----:B------:R-:W-:Y:S05]  /*23660*/  WARPSYNC.COLLECTIVE R2, `(.L_x_582) ;  /* 0x00000000020c7348 */ /* 0x000fea0003c00000 */
[----:B------:R-:W-:Y:S02]  /*23670*/  ELECT P0, UR62, PT ;  /* 0x00000000003e782f */ /* 0x000fe40003800000 */
[----:B------:R-:W-:Y:S01]  /*23680*/  MOV R2, UR62 ;  /* 0x0000003e00027c02 */ /* 0x000fe20008000f00 */
[----:B------:R-:W-:Y:S10]  /*23690*/  ENDCOLLECTIVE ;  /* 0x000000000000791b */ /* 0x000ff40003800000 */
.L_x_582:
[----:B------:R-:W-:Y:S05]  /*236a0*/  BSYNC B0 ;  /* 0x0000000000007941 */ /* 0x000fea0003800000 */
.L_x_581:
[----:B------:R-:W-:Y:S05]  /*236b0*/  BRA `(.L_x_583) ;  /* 0xfffffff800bc7947 */ /* 0x000fea000383ffff */
.L_x_573:
[----:B0-----:R0:W1:Y:S02]  /*236c0*/  SYNCS.PHASECHK.TRANS64.TRYWAIT P0, [R5+URZ], R2 ;  /* 0x00000002050075a7 */ /* 0x001064000800017f */
[----:B-1----:R-:W-:Y:S05]  /*236d0*/  @!P0 NANOSLEEP.SYNCS 0x989680 ;  /* 0x009896800000895d */ /* 0x002fea0003900000 */
[----:B------:R-:W1:Y:S02]  /*236e0*/  @!P0 SYNCS.PHASECHK.TRANS64 P0, [R5+URZ], R2 ;  /* 0x00000002050085a7 */ /* 0x000e64000800007f */
[----:B-1----:R-:W-:Y:S05]  /*236f0*/  @!P0 BRA `(.L_x_573) ;  /* 0xfffffffc00f08947 */ /* 0x002fea000383ffff */
[----:B------:R-:W-:Y:S05]  /*23700*/  BRA `(.L_x_584) ;  /* 0xfffffff800e47947 */ /* 0x000fea000383ffff */
.L_x_574:
[----:B0-----:R0:W1:Y:S02]  /*23710*/  SYNCS.PHASECHK.TRANS64.TRYWAIT P0, [R7+URZ], R0 ;  /* 0x00000000070075a7 */ /* 0x001064000800017f */
[----:B-1----:R-:W-:Y:S05]  /*23720*/  @!P0 NANOSLEEP.SYNCS 0x989680 ;  /* 0x009896800000895d */ /* 0x002fea0003900000 */
[----:B------:R-:W1:Y:S02]  /*23730*/  @!P0 SYNCS.PHASECHK.TRANS64 P0, [R7+URZ], R0 ;  /* 0x00000000070085a7 */ /* 0x000e64000800007f */
[----:B-1----:R-:W-:Y:S05]  /*23740*/  @!P0 BRA `(.L_x_574) ;  /* 0xfffffffc00f08947 */ /* 0x002fea000383ffff */
[----:B------:R-:W-:Y:S05]  /*23750*/  BRA `(.L_x_585) ;  /* 0xfffffff800f47947 */ /* 0x000fea000383ffff */
.L_x_575:
[----:B0-----:R0:W1:Y:S02]  /*23760*/  SYNCS.PHASECHK.TRANS64.TRYWAIT P0, [R7+URZ], R0 ;  /* 0x00000000070075a7 */ /* 0x001064000800017f */
[----:B-1----:R-:W-:Y:S05]  /*23770*/  @!P0 NANOSLEEP.SYNCS 0x989680 ;  /* 0x009896800000895d */ /* 0x002fea0003900000 */
[----:B------:R-:W1:Y:S02]  /*23780*/  @!P0 SYNCS.PHASECHK.TRANS64 P0, [R7+URZ], R0 ;  /* 0x00000000070085a7 */ /* 0x000e64000800007f */
[----:B-1----:R-:W-:Y:S05]  /*23790*/  @!P0 BRA `(.L_x_575) ;  /* 0xfffffffc00f08947 */ /* 0x002fea000383ffff */
[----:B------:R-:W-:Y:S05]  /*237a0*/  BRA `(.L_x_586) ;  /* 0xfffffffc00047947 */ /* 0x000fea000383ffff */
.L_x_587:
[----:B------:R-:W-:-:S00]  /*237b0*/  BRA `(.L_x_587) ;  /* 0xfffffffc00fc7947 */ /* 0x000fc0000383ffff */
[----:B------:R-:W-:-:S00]  /*237c0*/  NOP ;  /* 0x0000000000007918 */ /* 0x000fc00000000000 */
        /* <DEDUP_REMOVED lines=11> */
.L_x_588:


//--------------------- .nv.shared._ZN7cutlass13device_kernelINS_4gemm6kernel13GemmUniversalIN4cute5tupleIJiiiiEEENS1_10collective13CollectiveMmaINS1_37MainloopSm90TmaGmmaWarpSpecializedFP8ILi4ENS5_IJNS4_1CILi1EEENSA_ILi2EEESB_EEENS1_35KernelTmaWarpSpecializedCooperativeEEENS5_IJNSA_ILi256EEESG_NSA_ILi32EEEEEENS_12float_e5m2_tENS5_IJlSB_lEEESJ_SK_NS4_8TiledMMAINS4_8MMA_AtomIJNS4_4SM904GMMA31MMA_64x256x32_F32E5M2E5M2_SS_TNILNSO_7ScaleInE1ELSQ_1EEEEEENS4_6LayoutINS5_IJSC_SB_SB_EEENS5_IJSB_NSA_ILi0EEESV_EEEEENS5_IJNS4_10UnderscoreESY_SY_EEEEENS4_23SM90_TMA_LOAD_MULTICASTENS4_14ComposedLayoutINS4_7SwizzleILi1ELi4ELi3EEENS4_18smem_ptr_flag_bitsILi8EEENST_INS5_IJNSA_ILi8EEESH_EEENS5_IJSH_SB_EEEEEEEvNS4_8identityENS4_13SM90_TMA_LOADES1B_vS1C_EENS_8epilogue10collective6detail29Sm90TmaWarpSpecializedAdapterINS1G_15DefaultEpilogueISJ_SK_SK_NS1F_6thread17LinearCombinationISJ_Li1EffLNS1K_9ScaleType4KindE0ELNS_15FloatRoundStyleE2ESJ_EENS1_15EpilogueDefaultEEEEEvvEEEEvNT_6ParamsE --------------------------
	.section	.nv.shared._ZN7cutlass13device_kernelINS_4gemm6kernel13GemmUniversalIN4cute5tupleIJiiiiEEENS1_10collective13CollectiveMmaINS1_37MainloopSm90TmaGmmaWarpSpecializedFP8ILi4ENS5_IJNS4_1CILi1EEENSA_ILi2EEESB_EEENS1_35KernelTmaWarpSpecializedCooperativeEEENS5_IJNSA_ILi256EEESG_NSA_ILi32EEEEEENS_12float_e5m2_tENS5_IJlSB_lEEESJ_SK_NS4_8TiledMMAINS4_8MMA_AtomIJNS4_4SM904GMMA31MMA_64x256x32_F32E5M2E5M2_SS_TNILNSO_7ScaleInE1ELSQ_1EEEEEENS4_6LayoutINS5_IJSC_SB_SB_EEENS5_IJSB_NSA_ILi0EEESV_EEEEENS5_IJNS4_10UnderscoreESY_SY_EEEEENS4_23SM90_TMA_LOAD_MULTICASTENS4_14ComposedLayoutINS4_7SwizzleILi1ELi4ELi3EEENS4_18smem_ptr_flag_bitsILi8EEENST_INS5_IJNSA_ILi8EEESH_EEENS5_IJSH_SB_EEEEEEEvNS4_8identityENS4_13SM90_TMA_LOADES1B_vS1C_EENS_8epilogue10collective6detail29Sm90TmaWarpSpecializedAdapterINS1G_15DefaultEpilogueISJ_SK_SK_NS1F_6thread17LinearCombinationISJ_Li1EffLNS1K_9ScaleType4KindE0ELNS_15FloatRoundStyleE2ESJ_EENS1_15EpilogueDefaultEEEEEvvEEEEvNT_6ParamsE,"aw",@nobits
	.sectionflags	@""
	.align	16
	.zero		1024


//--------------------- .nv.shared.reserved.0     --------------------------
	.section	.nv.shared.reserved.0,"aw",@nobits
	.weak		__nv_reservedSMEM_offset_0_alias
	.size		__nv_reservedSMEM_offset_0_alias, 0, 0
	.other		__nv_reservedSMEM_offset_0_alias,@"STO_CUDA_RESERVED_SHARED STV_DEFAULT"
__nv_reservedSMEM_offset_0_alias:
	.zero		0


//--------------------- .nv.global                --------------------------
	.section	.nv.global,"aw",@nobits
.nv.global:
	.type		_ZN39_INTERNAL_45fd5325_4_k_cu_2118c380_48574cute1_E,@object
	.size		_ZN39_INTERNAL_45fd5325_4_k_cu_2118c380_48574cute1_E,(_ZN39_INTERNAL_45fd5325_4_k_cu_2118c380_48574cuda3std3__45__cpo6cbeginE - _ZN39_INTERNAL_45fd5325_4_k_cu_2118c380_48574cute1_E)
_ZN39_INTERNAL_45fd5325_4_k_cu_2118c380_48574cute1_E:
	.zero		1
	.type		_ZN39_INTERNAL_45fd5325_4_k_cu_2118c380_48574cuda3std3__45__cpo6cbeginE,@object
	.size		_ZN39_INTERNAL_45fd5325_4_k_cu_2118c380_48574cuda3std3__45__cpo6cbeginE,(_ZN39_INTERNAL_45fd5325_4_k_cu_2118c380_48574cuda3std3__48in_placeE - _ZN39_INTERNAL_45fd5325_4_k_cu_2118c380_48574cuda3std3__45__cpo6cbeginE)
_ZN39_INTERNAL_45fd5325_4_k_cu_2118c380_48574cuda3std3__45__cpo6cbeginE:
	.zero		1
	.type		_ZN39_INTERNAL_45fd5325_4_k_cu_2118c380_48574cuda3std3__48in_placeE,@object
	.size		_ZN39_INTERNAL_45fd5325_4_k_cu_2118c380_48574cuda3std3__48in_placeE,(_ZN39_INTERNAL_45fd5325_4_k_cu_2118c380_48574cuda3std6ranges3__45__cpo9iter_moveE - _ZN39_INTERNAL_45fd5325_4_k_cu_2118c380_48574cuda3std3__48in_placeE)
_ZN39_INTERNAL_45fd5325_4_k_cu_2118c380_48574cuda3std3__48in_placeE:
	.zero		1
	.type		_ZN39_INTERNAL_45fd5325_4_k_cu_2118c380_48574cuda3std6ranges3__45__cpo9iter_moveE,@object
	.size		_ZN39_INTERNAL_45fd5325_4_k_cu_2118c380_48574cuda3std6ranges3__45__cpo9iter_moveE,(_ZN39_INTERNAL_45fd5325_4_k_cu_2118c380_48574cuda3std3__45__cpo5beginE - _ZN39_INTERNAL_45fd5325_4_k_cu_2118c380_48574cuda3std6ranges3__45__cpo9iter_moveE)
_ZN39_INTERNAL_45fd5325_4_k_cu_2118c380_48574cuda3std6ranges3__45__cpo9iter_moveE:
	.zero		1
	.type		_ZN39_INTERNAL_45fd5325_4_k_cu_2118c380_48574cuda3std3__45__cpo5beginE,@object
	.size		_ZN39_INTERNAL_45fd5325_4_k_cu_2118c380_48574cuda3std3__45__cpo5beginE,(_ZN39_INTERNAL_45fd5325_4_k_cu_2118c380_48574cuda3std3__441_GLOBAL__N__45fd5325_4_k_cu_2118c380_48576ignoreE - _ZN39_INTERNAL_45fd5325_4_k_cu_2118c380_48574cuda3std3__45__cpo5beginE)
_ZN39_INTERNAL_45fd5325_4_k_cu_2118c380_48574cuda3std3__45__cpo5beginE:
	.zero		1
	.type		_ZN39_INTERNAL_45fd5325_4_k_cu_2118c380_48574cuda3std3__441_GLOBAL__N__45fd5325_4_k_cu_2118c380_48576ignoreE,@object
	.size		_ZN39_INTERNAL_45fd5325_4_k_cu_2118c380_48574cuda3std3__441_GLOBAL__N__45fd5325_4_k_cu_2118c380_48576ignoreE,(_ZN39_INTERNAL_45fd5325_4_k_cu_2118c380_48574cute7productE - _ZN39_INTERNAL_45fd5325_4_k_cu_2118c380_48574cuda3std3__441_GLOBAL__N__45fd5325_4_k_cu_2118c380_48576ignoreE)
_ZN39_INTERNAL_45fd5325_4_k_cu_2118c380_48574cuda3std3__441_GLOBAL__N__45fd5325_4_k_cu_2118c380_48576ignoreE:
	.zero		1
	.type		_ZN39_INTERNAL_45fd5325_4_k_cu_2118c380_48574cute7productE,@object
	.size		_ZN39_INTERNAL_45fd5325_4_k_cu_2118c380_48574cute7productE,(_ZN39_INTERNAL_45fd5325_4_k_cu_2118c380_48574cuda3std3__45__cpo3endE - _ZN39_INTERNAL_45fd5325_4_k_cu_2118c380_48574cute7productE)
_ZN39_INTERNAL_45fd5325_4_k_cu_2118c380_48574cute7productE:
	.zero		1
	.type		_ZN39_INTERNAL_45fd5325_4_k_cu_2118c380_48574cuda3std3__45__cpo3endE,@object
	.size		_ZN39_INTERNAL_45fd5325_4_k_cu_2118c380_48574cuda3std3__45__cpo3endE,(_ZN39_INTERNAL_45fd5325_4_k_cu_2118c380_48574cuda3std3__419piecewise_constructE - _ZN39_INTERNAL_45fd5325_4_k_cu_2118c380_48574cuda3std3__45__cpo3endE)
_ZN39_INTERNAL_45fd5325_4_k_cu_2118c380_48574cuda3std3__45__cpo3endE:
	.zero		1
	.type		_ZN39_INTERNAL_45fd5325_4_k_cu_2118c380_48574cuda3std3__419piecewise_constructE,@object
	.size		_ZN39_INTERNAL_45fd5325_4_k_cu_2118c380_48574cuda3std3__419piecewise_constructE,(_ZN39_INTERNAL_45fd5325_4_k_cu_2118c380_48574cuda3std3__45__cpo4cendE - _ZN39_INTERNAL_45fd5325_4_k_cu_2118c380_48574cuda3std3__419piecewise_constructE)
_ZN39_INTERNAL_45fd5325_4_k_cu_2118c380_48574cuda3std3__419piecewise_constructE:
	.zero		1
	.type		_ZN39_INTERNAL_45fd5325_4_k_cu_2118c380_48574cuda3std3__45__cpo4cendE,@object
	.size		_ZN39_INTERNAL_45fd5325_4_k_cu_2118c380_48574cuda3std3__45__cpo4cendE,(_ZN39_INTERNAL_45fd5325_4_k_cu_2118c380_48574cuda3std6ranges3__45__cpo4swapE - _ZN39_INTERNAL_45fd5325_4_k_cu_2118c380_48574cuda3std3__45__cpo4cendE)
_ZN39_INTERNAL_45fd5325_4_k_cu_2118c380_48574cuda3std3__45__cpo4cendE:
	.zero		1
	.type		_ZN39_INTERNAL_45fd5325_4_k_cu_2118c380_48574cuda3std6ranges3__45__cpo4swapE,@object
	.size		_ZN39_INTERNAL_45fd5325_4_k_cu_2118c380_48574cuda3std6ranges3__45__cpo4swapE,(.L_7 - _ZN39_INTERNAL_45fd5325_4_k_cu_2118c380_48574cuda3std6ranges3__45__cpo4swapE)
_ZN39_INTERNAL_45fd5325_4_k_cu_2118c380_48574cuda3std6ranges3__45__cpo4swapE:
	.zero		1
.L_7:


//--------------------- .nv.constant0._ZN7cutlass13device_kernelINS_4gemm6kernel13GemmUniversalIN4cute5tupleIJiiiiEEENS1_10collective13CollectiveMmaINS1_37MainloopSm90TmaGmmaWarpSpecializedFP8ILi4ENS5_IJNS4_1CILi1EEENSA_ILi2EEESB_EEENS1_35KernelTmaWarpSpecializedCooperativeEEENS5_IJNSA_ILi256EEESG_NSA_ILi32EEEEEENS_12float_e5m2_tENS5_IJlSB_lEEESJ_SK_NS4_8TiledMMAINS4_8MMA_AtomIJNS4_4SM904GMMA31MMA_64x256x32_F32E5M2E5M2_SS_TNILNSO_7ScaleInE1ELSQ_1EEEEEENS4_6LayoutINS5_IJSC_SB_SB_EEENS5_IJSB_NSA_ILi0EEESV_EEEEENS5_IJNS4_10UnderscoreESY_SY_EEEEENS4_23SM90_TMA_LOAD_MULTICASTENS4_14ComposedLayoutINS4_7SwizzleILi1ELi4ELi3EEENS4_18smem_ptr_flag_bitsILi8EEENST_INS5_IJNSA_ILi8EEESH_EEENS5_IJSH_SB_EEEEEEEvNS4_8identityENS4_13SM90_TMA_LOADES1B_vS1C_EENS_8epilogue10collective6detail29Sm90TmaWarpSpecializedAdapterINS1G_15DefaultEpilogueISJ_SK_SK_NS1F_6thread17LinearCombinationISJ_Li1EffLNS1K_9ScaleType4KindE0ELNS_15FloatRoundStyleE2ESJ_EENS1_15EpilogueDefaultEEEEEvvEEEEvNT_6ParamsE --------------------------
	.section	.nv.constant0._ZN7cutlass13device_kernelINS_4gemm6kernel13GemmUniversalIN4cute5tupleIJiiiiEEENS1_10collective13CollectiveMmaINS1_37MainloopSm90TmaGmmaWarpSpecializedFP8ILi4ENS5_IJNS4_1CILi1EEENSA_ILi2EEESB_EEENS1_35KernelTmaWarpSpecializedCooperativeEEENS5_IJNSA_ILi256EEESG_NSA_ILi32EEEEEENS_12float_e5m2_tENS5_IJlSB_lEEESJ_SK_NS4_8TiledMMAINS4_8MMA_AtomIJNS4_4SM904GMMA31MMA_64x256x32_F32E5M2E5M2_SS_TNILNSO_7ScaleInE1ELSQ_1EEEEEENS4_6LayoutINS5_IJSC_SB_SB_EEENS5_IJSB_NSA_ILi0EEESV_EEEEENS5_IJNS4_10UnderscoreESY_SY_EEEEENS4_23SM90_TMA_LOAD_MULTICASTENS4_14ComposedLayoutINS4_7SwizzleILi1ELi4ELi3EEENS4_18smem_ptr_flag_bitsILi8EEENST_INS5_IJNSA_ILi8EEESH_EEENS5_IJSH_SB_EEEEEEEvNS4_8identityENS4_13SM90_TMA_LOADES1B_vS1C_EENS_8epilogue10collective6detail29Sm90TmaWarpSpecializedAdapterINS1G_15DefaultEpilogueISJ_SK_SK_NS1F_6thread17LinearCombinationISJ_Li1EffLNS1K_9ScaleType4KindE0ELNS_15FloatRoundStyleE2ESJ_EENS1_15EpilogueDefaultEEEEEvvEEEEvNT_6ParamsE,"a",@progbits
	.sectionflags	@""
	.align	4
.nv.constant0._ZN7cutlass13device_kernelINS_4gemm6kernel13GemmUniversalIN4cute5tupleIJiiiiEEENS1_10collective13CollectiveMmaINS1_37MainloopSm90TmaGmmaWarpSpecializedFP8ILi4ENS5_IJNS4_1CILi1EEENSA_ILi2EEESB_EEENS1_35KernelTmaWarpSpecializedCooperativeEEENS5_IJNSA_ILi256EEESG_NSA_ILi32EEEEEENS_12float_e5m2_tENS5_IJlSB_lEEESJ_SK_NS4_8TiledMMAINS4_8MMA_AtomIJNS4_4SM904GMMA31MMA_64x256x32_F32E5M2E5M2_SS_TNILNSO_7ScaleInE1ELSQ_1EEEEEENS4_6LayoutINS5_IJSC_SB_SB_EEENS5_IJSB_NSA_ILi0EEESV_EEEEENS5_IJNS4_10UnderscoreESY_SY_EEEEENS4_23SM90_TMA_LOAD_MULTICASTENS4_14ComposedLayoutINS4_7SwizzleILi1ELi4ELi3EEENS4_18smem_ptr_flag_bitsILi8EEENST_INS5_IJNSA_ILi8EEESH_EEENS5_IJSH_SB_EEEEEEEvNS4_8identityENS4_13SM90_TMA_LOADES1B_vS1C_EENS_8epilogue10collective6detail29Sm90TmaWarpSpecializedAdapterINS1G_15DefaultEpilogueISJ_SK_SK_NS1F_6thread17LinearCombinationISJ_Li1EffLNS1K_9ScaleType4KindE0ELNS_15FloatRoundStyleE2ESJ_EENS1_15EpilogueDefaultEEEEEvvEEEEvNT_6ParamsE:
	.zero		1664


//--------------------- SYMBOLS --------------------------

	.type		.nv.reservedSmem.offset0,@object
	.size		.nv.reservedSmem.offset0,0x4
